// auto-generated by cutlass_sweep.gemm — config: {"arch": "sm_90", "cluster_m": 1, "cluster_n": 1, "dtype": "int8", "dtype_b": "int8", "layout": "nt", "stages": 0, "tile_k": 64, "tile_m": 256, "tile_n": 256}
#include "cutlass/cutlass.h"
#include "cutlass/gemm/collective/collective_builder.hpp"
#include "cutlass/gemm/device/gemm_universal_adapter.h"
#include "cutlass/gemm/kernel/gemm_universal.hpp"
#include "cutlass/epilogue/collective/collective_builder.hpp"

using ElemA = int8_t;
using ElemB = int8_t;
using ElemCD = int8_t;
using Acc  = int32_t;
using TileShape    = cute::Shape<cute::_256, cute::_256, cute::_64>;
using ClusterShape = cute::Shape<cute::_1, cute::_1, cute::_1>;

using CollectiveEpilogue = typename cutlass::epilogue::collective::CollectiveBuilder<
    cutlass::arch::Sm90, cutlass::arch::OpClassTensorOp,
    TileShape, ClusterShape,
    cutlass::epilogue::collective::EpilogueTileAuto,
    Acc, Acc,
    ElemCD, cutlass::layout::RowMajor, 128 / cutlass::sizeof_bits<ElemCD>::value,
    ElemCD, cutlass::layout::RowMajor, 128 / cutlass::sizeof_bits<ElemCD>::value,
    cutlass::epilogue::collective::EpilogueScheduleAuto
  >::CollectiveOp;

using CollectiveMainloop = typename cutlass::gemm::collective::CollectiveBuilder<
    cutlass::arch::Sm90, cutlass::arch::OpClassTensorOp,
    ElemA, cutlass::layout::RowMajor, 128 / cutlass::sizeof_bits<ElemA>::value,
    ElemB, cutlass::layout::ColumnMajor, 128 / cutlass::sizeof_bits<ElemB>::value,
    Acc,
    TileShape, ClusterShape,
    cutlass::gemm::collective::StageCountAutoCarveout<static_cast<int>(sizeof(typename CollectiveEpilogue::SharedStorage))>,
    cutlass::gemm::collective::KernelScheduleAuto
  >::CollectiveOp;

using GemmKernel = cutlass::gemm::kernel::GemmUniversal<
    cute::Shape<int,int,int,int>,
    CollectiveMainloop,
    CollectiveEpilogue
>;
using Gemm = cutlass::gemm::device::GemmUniversalAdapter<GemmKernel>;

// Force the device kernel symbol into the cubin without needing a host main.
auto* _anchor = &cutlass::device_kernel<GemmKernel>;


// ===== COMPILED SASS (sm_90a) =====

	.target	sm_90a

	.elftype	@"ET_EXEC"


//--------------------- .note.nv.tkinfo           --------------------------
	.section	.note.nv.tkinfo,"",@"SHT_NOTE"
	.sectionflags	@"SHF_NOTE_NV_TKINFO"
	.tkinfo
        /*0018*/ 	.word	0x00000002
        /*0030*/ 	.string	""
        /*0030*/ 	.string	"ptxas"
        /*0030*/ 	.string	"Cuda compilation tools, release 13.0, V13.0.88"
        /*0030*/ 	.string	"Build cuda_13.0.r13.0/compiler.36424714_0"
        /*0030*/ 	.string	"-arch sm_90a -m 64 "



//--------------------- .note.nv.cuinfo           --------------------------
	.section	.note.nv.cuinfo,"",@"SHT_NOTE"
	.sectionflags	@"SHF_NOTE_NV_CUINFO"
        /*0018*/ 	.short	0x0002
        /*001a*/ 	.short	0x005a
        /*001c*/ 	.short	0x0082
	.zero		2


//--------------------- .nv.info                  --------------------------
	.section	.nv.info,"",@"SHT_CUDA_INFO"
	.align	4


	//----- nvinfo : EIATTR_REGCOUNT
	.align		4
        /*0000*/ 	.byte	0x04, 0x2f
        /*0002*/ 	.short	(.L_15 - .L_14)
	.align		4
.L_14:
        /*0004*/ 	.word	index@(_ZN7cutlass13device_kernelINS_4gemm6kernel13GemmUniversalIN4cute5tupleIJiiiiEEENS1_10collective13CollectiveMmaINS1_34MainloopSm90TmaGmmaWarpSpecializedILi7ENS5_IJNS4_1CILi1EEESB_SB_EEENS1_35KernelTmaWarpSpecializedCooperativeEEENS5_IJNSA_ILi256EEESF_NSA_ILi64EEEEEEaNS5_IJlSB_lEEEaSI_NS4_8TiledMMAINS4_8MMA_AtomIJNS4_4SM904GMMA27MMA_64x256x32_S32S8S8_SS_TNEEEENS4_6LayoutINS5_IJNSA_ILi2EEESB_SB_EEENS5_IJSB_NSA_ILi0EEESS_EEEEENS5_IJNS4_10UnderscoreESV_SV_EEEEENS4_13SM90_TMA_LOADENS4_14ComposedLayoutINS4_7SwizzleILi2ELi4ELi3EEENS4_18smem_ptr_flag_bitsILi8EEENSP_INS5_IJNSA_ILi8EEESG_EEENS5_IJSG_SB_EEEEEEEvNS4_8identityESY_S18_vS19_EENS_8epilogue10collective6detail29Sm90TmaWarpSpecializedAdapterINS1C_15DefaultEpilogueIaSI_SI_NS1B_6thread17LinearCombinationIaLi1EiiLNS1G_9ScaleType4KindE0ELNS_15FloatRoundStyleE2EaEENS1_15EpilogueDefaultEEEEEvvEEEEvNT_6ParamsE)
        /*0008*/ 	.word	0x000000a8


	//----- nvinfo : EIATTR_FRAME_SIZE
	.align		4
.L_15:
        /*000c*/ 	.byte	0x04, 0x11
        /*000e*/ 	.short	(.L_17 - .L_16)
	.align		4
.L_16:
        /*0010*/ 	.word	index@(_ZN7cutlass13device_kernelINS_4gemm6kernel13GemmUniversalIN4cute5tupleIJiiiiEEENS1_10collective13CollectiveMmaINS1_34MainloopSm90TmaGmmaWarpSpecializedILi7ENS5_IJNS4_1CILi1EEESB_SB_EEENS1_35KernelTmaWarpSpecializedCooperativeEEENS5_IJNSA_ILi256EEESF_NSA_ILi64EEEEEEaNS5_IJlSB_lEEEaSI_NS4_8TiledMMAINS4_8MMA_AtomIJNS4_4SM904GMMA27MMA_64x256x32_S32S8S8_SS_TNEEEENS4_6LayoutINS5_IJNSA_ILi2EEESB_SB_EEENS5_IJSB_NSA_ILi0EEESS_EEEEENS5_IJNS4_10UnderscoreESV_SV_EEEEENS4_13SM90_TMA_LOADENS4_14ComposedLayoutINS4_7SwizzleILi2ELi4ELi3EEENS4_18smem_ptr_flag_bitsILi8EEENSP_INS5_IJNSA_ILi8EEESG_EEENS5_IJSG_SB_EEEEEEEvNS4_8identityESY_S18_vS19_EENS_8epilogue10collective6detail29Sm90TmaWarpSpecializedAdapterINS1C_15DefaultEpilogueIaSI_SI_NS1B_6thread17LinearCombinationIaLi1EiiLNS1G_9ScaleType4KindE0ELNS_15FloatRoundStyleE2EaEENS1_15EpilogueDefaultEEEEEvvEEEEvNT_6ParamsE)
        /*0014*/ 	.word	0x000004b8


	//----- nvinfo : EIATTR_MIN_STACK_SIZE
	.align		4
.L_17:
        /*0018*/ 	.byte	0x04, 0x12
        /*001a*/ 	.short	(.L_19 - .L_18)
	.align		4
.L_18:
        /*001c*/ 	.word	index@(_ZN7cutlass13device_kernelINS_4gemm6kernel13GemmUniversalIN4cute5tupleIJiiiiEEENS1_10collective13CollectiveMmaINS1_34MainloopSm90TmaGmmaWarpSpecializedILi7ENS5_IJNS4_1CILi1EEESB_SB_EEENS1_35KernelTmaWarpSpecializedCooperativeEEENS5_IJNSA_ILi256EEESF_NSA_ILi64EEEEEEaNS5_IJlSB_lEEEaSI_NS4_8TiledMMAINS4_8MMA_AtomIJNS4_4SM904GMMA27MMA_64x256x32_S32S8S8_SS_TNEEEENS4_6LayoutINS5_IJNSA_ILi2EEESB_SB_EEENS5_IJSB_NSA_ILi0EEESS_EEEEENS5_IJNS4_10UnderscoreESV_SV_EEEEENS4_13SM90_TMA_LOADENS4_14ComposedLayoutINS4_7SwizzleILi2ELi4ELi3EEENS4_18smem_ptr_flag_bitsILi8EEENSP_INS5_IJNSA_ILi8EEESG_EEENS5_IJSG_SB_EEEEEEEvNS4_8identityESY_S18_vS19_EENS_8epilogue10collective6detail29Sm90TmaWarpSpecializedAdapterINS1C_15DefaultEpilogueIaSI_SI_NS1B_6thread17LinearCombinationIaLi1EiiLNS1G_9ScaleType4KindE0ELNS_15FloatRoundStyleE2EaEENS1_15EpilogueDefaultEEEEEvvEEEEvNT_6ParamsE)
        /*0020*/ 	.word	0x000004b8
.L_19:


//--------------------- .nv.compat                --------------------------
	.section	.nv.compat,"",@"SHT_CUDA_COMPAT_INFO"
	.align	4
        /*0000*/ 	.byte	0x02, 0x09, 0x01, 0x00, 0x02, 0x02, 0x04, 0x00, 0x02, 0x05, 0x05, 0x00, 0x03, 0x07, 0x01, 0x01
        /*0010*/ 	.byte	0x02, 0x03, 0x01, 0x00, 0x02, 0x06, 0x01, 0x00, 0x04, 0x0b, 0x08, 0x00, 0x00, 0x00, 0x00, 0x00
        /*0020*/ 	.byte	0x00, 0x00, 0x00, 0x00


//--------------------- .nv.info._ZN7cutlass13device_kernelINS_4gemm6kernel13GemmUniversalIN4cute5tupleIJiiiiEEENS1_10collective13CollectiveMmaINS1_34MainloopSm90TmaGmmaWarpSpecializedILi7ENS5_IJNS4_1CILi1EEESB_SB_EEENS1_35KernelTmaWarpSpecializedCooperativeEEENS5_IJNSA_ILi256EEESF_NSA_ILi64EEEEEEaNS5_IJlSB_lEEEaSI_NS4_8TiledMMAINS4_8MMA_AtomIJNS4_4SM904GMMA27MMA_64x256x32_S32S8S8_SS_TNEEEENS4_6LayoutINS5_IJNSA_ILi2EEESB_SB_EEENS5_IJSB_NSA_ILi0EEESS_EEEEENS5_IJNS4_10UnderscoreESV_SV_EEEEENS4_13SM90_TMA_LOADENS4_14ComposedLayoutINS4_7SwizzleILi2ELi4ELi3EEENS4_18smem_ptr_flag_bitsILi8EEENSP_INS5_IJNSA_ILi8EEESG_EEENS5_IJSG_SB_EEEEEEEvNS4_8identityESY_S18_vS19_EENS_8epilogue10collective6detail29Sm90TmaWarpSpecializedAdapterINS1C_15DefaultEpilogueIaSI_SI_NS1B_6thread17LinearCombinationIaLi1EiiLNS1G_9ScaleType4KindE0ELNS_15FloatRoundStyleE2EaEENS1_15EpilogueDefaultEEEEEvvEEEEvNT_6ParamsE --------------------------
	.section	.nv.info._ZN7cutlass13device_kernelINS_4gemm6kernel13GemmUniversalIN4cute5tupleIJiiiiEEENS1_10collective13CollectiveMmaINS1_34MainloopSm90TmaGmmaWarpSpecializedILi7ENS5_IJNS4_1CILi1EEESB_SB_EEENS1_35KernelTmaWarpSpecializedCooperativeEEENS5_IJNSA_ILi256EEESF_NSA_ILi64EEEEEEaNS5_IJlSB_lEEEaSI_NS4_8TiledMMAINS4_8MMA_AtomIJNS4_4SM904GMMA27MMA_64x256x32_S32S8S8_SS_TNEEEENS4_6LayoutINS5_IJNSA_ILi2EEESB_SB_EEENS5_IJSB_NSA_ILi0EEESS_EEEEENS5_IJNS4_10UnderscoreESV_SV_EEEEENS4_13SM90_TMA_LOADENS4_14ComposedLayoutINS4_7SwizzleILi2ELi4ELi3EEENS4_18smem_ptr_flag_bitsILi8EEENSP_INS5_IJNSA_ILi8EEESG_EEENS5_IJSG_SB_EEEEEEEvNS4_8identityESY_S18_vS19_EENS_8epilogue10collective6detail29Sm90TmaWarpSpecializedAdapterINS1C_15DefaultEpilogueIaSI_SI_NS1B_6thread17LinearCombinationIaLi1EiiLNS1G_9ScaleType4KindE0ELNS_15FloatRoundStyleE2EaEENS1_15EpilogueDefaultEEEEEvvEEEEvNT_6ParamsE,"",@"SHT_CUDA_INFO"
	.sectionflags	@""
	.align	4


	//----- nvinfo : EIATTR_CUDA_API_VERSION
	.align		4
        /*0000*/ 	.byte	0x04, 0x37
        /*0002*/ 	.short	(.L_21 - .L_20)
.L_20:
        /*0004*/ 	.word	0x00000082


	//----- nvinfo : EIATTR_KPARAM_INFO
	.align		4
.L_21:
        /*0008*/ 	.byte	0x04, 0x17
        /*000a*/ 	.short	(.L_23 - .L_22)
.L_22:
        /*000c*/ 	.word	0x00000000
        /*0010*/ 	.short	0x0000
        /*0012*/ 	.short	0x0070
        /*0014*/ 	.byte	0x00, 0xf0, 0x01, 0x10


	//----- nvinfo : EIATTR_SPARSE_MMA_MASK
	.align		4
.L_23:
        /*0018*/ 	.byte	0x03, 0x50
        /*001a*/ 	.short	0x0000


	//----- nvinfo : EIATTR_MAXREG_COUNT
	.align		4
        /*001c*/ 	.byte	0x03, 0x1b
        /*001e*/ 	.short	0x00a8


	//----- nvinfo : EIATTR_NUM_BARRIERS
	.align		4
        /*0020*/ 	.byte	0x02, 0x4c
        /*0022*/ 	.byte	0x01
	.zero		1


	//----- nvinfo : EIATTR_EXTERNS
	.align		4
        /*0024*/ 	.byte	0x04, 0x0f
        /*0026*/ 	.short	(.L_25 - .L_24)


	//   ....[0]....
	.align		4
.L_24:
        /*0028*/ 	.word	index@(__assertfail)


	//----- nvinfo : EIATTR_ANNOTATIONS
	.align		4
.L_25:
        /*002c*/ 	.byte	0x04, 0x55
        /*002e*/ 	.short	(.L_27 - .L_26)


	//   ....[0]....
.L_26:
        /*0030*/ 	.word	0x00000001
        /*0034*/ 	.byte	0x00, 0x07, 0x00, 0x00, 0x01, 0x00, 0x00, 0x00, 0x20, 0x07, 0x00, 0x00, 0x01, 0x00, 0x00, 0x00
        /* <DEDUP_REMOVED lines=376> */
        /*17c4*/ 	.byte	0xe0, 0x39, 0x01, 0x00, 0x01, 0x00, 0x00, 0x00, 0x00, 0x3a, 0x01, 0x00


	//----- nvinfo : EIATTR_MERCURY_ISA_VERSION
	.align		4
.L_27:
        /*17d0*/ 	.byte	0x03, 0x5f
        /*17d2*/ 	.short	0x0101


	//----- nvinfo : EIATTR_INT_WARP_WIDE_INSTR_OFFSETS
	.align		4
        /*17d4*/ 	.byte	0x04, 0x31
        /*17d6*/ 	.short	(.L_29 - .L_28)


	//   ....[0]....
.L_28:
        /*17d8*/ 	.word	0x00000560


	//   ....[1]....
        /*17dc*/ 	.word	0x00000570


	//   ....[2]....
        /*17e0*/ 	.word	0x00000600


	//----- nvinfo : EIATTR_COOP_GROUP_MASK_REGIDS
	.align		4
.L_29:
        /*17e4*/ 	.byte	0x04, 0x29
        /*17e6*/ 	.short	(.L_31 - .L_30)


	//   ....[0]....
.L_30:
        /*17e8*/ 	.word	0xffffffff


	//   ....[1]....
        /*17ec*/ 	.word	0xffffffff


	//   ....[2]....
        /*17f0*/ 	.word	0xffffffff


	//   ....[3]....
        /*17f4*/ 	.word	0xffffffff


	//   ....[4]....
        /*17f8*/ 	.word	0xffffffff


	//----- nvinfo : EIATTR_COOP_GROUP_INSTR_OFFSETS
	.align		4
.L_31:
        /*17fc*/ 	.byte	0x04, 0x28
        /*17fe*/ 	.short	(.L_33 - .L_32)


	//   ....[0]....
.L_32:
        /*1800*/ 	.word	0x00000070


	//   ....[1]....
        /*1804*/ 	.word	0x00000080


	//   ....[2]....
        /*1808*/ 	.word	0x000001a0


	//   ....[3]....
        /*180c*/ 	.word	0x00000410


	//   ....[4]....
        /*1810*/ 	.word	0x000011d0


	//----- nvinfo : EIATTR_REG_RECONFIG
	.align		4
.L_33:
        /*1814*/ 	.byte	0x01, 0x54
	.zero		2


	//----- nvinfo : EIATTR_SYSCALL_OFFSETS
	.align		4
        /*1818*/ 	.byte	0x04, 0x46
        /*181a*/ 	.short	(.L_35 - .L_34)


	//   ....[0]....
.L_34:
        /*181c*/ 	.word	0x00001390


	//----- nvinfo : EIATTR_MBARRIER_INSTR_OFFSETS
	.align		4
.L_35:
        /*1820*/ 	.byte	0x04, 0x39
        /*1822*/ 	.short	(.L_37 - .L_36)


	//   ....[0]....
.L_36:
        /*1824*/ 	.word	0x00000320
        /*1828*/ 	.word	0x000000ff
        /*182c*/ 	.word	0x00000000
        /*1830*/ 	.short	0x0100
        /*1832*/ 	.byte	0x08
	.zero		1


	//   ....[1]....
        /*1834*/ 	.word	0x00000330
        /*1838*/ 	.word	0x000000ff
        /*183c*/ 	.word	0x00000038
        /*1840*/ 	.short	0x0100
        /*1842*/ 	.byte	0x08
	.zero		1


	//   ....[2]....
        /*1844*/ 	.word	0x00000340
        /*1848*/ 	.word	0x000000ff
        /*184c*/ 	.word	0x00000008
        /*1850*/ 	.short	0x0100
        /*1852*/ 	.byte	0x08
	.zero		1


	//   ....[3]....
        /*1854*/ 	.word	0x00000350
        /*1858*/ 	.word	0x000000ff
        /*185c*/ 	.word	0x00000040
        /*1860*/ 	.short	0x0100
        /*1862*/ 	.byte	0x08
	.zero		1


	//   ....[4]....
        /*1864*/ 	.word	0x00000360
        /*1868*/ 	.word	0x000000ff
        /*186c*/ 	.word	0x00000010
        /*1870*/ 	.short	0x0100
        /*1872*/ 	.byte	0x08
	.zero		1


	//   ....[5]....
        /*1874*/ 	.word	0x00000370
        /*1878*/ 	.word	0x000000ff
        /*187c*/ 	.word	0x00000048
        /*1880*/ 	.short	0x0100
        /*1882*/ 	.byte	0x08
	.zero		1


	//   ....[6]....
        /*1884*/ 	.word	0x00000380
        /*1888*/ 	.word	0x000000ff
        /*188c*/ 	.word	0x00000018
        /*1890*/ 	.short	0x0100
        /*1892*/ 	.byte	0x08
	.zero		1


	//   ....[7]....
        /*1894*/ 	.word	0x00000390
        /*1898*/ 	.word	0x000000ff
        /*189c*/ 	.word	0x00000050
        /*18a0*/ 	.short	0x0100
        /*18a2*/ 	.byte	0x08
	.zero		1


	//   ....[8]....
        /*18a4*/ 	.word	0x000003a0
        /*18a8*/ 	.word	0x000000ff
        /*18ac*/ 	.word	0x00000020
        /*18b0*/ 	.short	0x0100
        /*18b2*/ 	.byte	0x08
	.zero		1


	//   ....[9]....
        /*18b4*/ 	.word	0x000003b0
        /*18b8*/ 	.word	0x000000ff
        /*18bc*/ 	.word	0x00000058
        /*18c0*/ 	.short	0x0100
        /*18c2*/ 	.byte	0x08
	.zero		1


	//   ....[10]....
        /*18c4*/ 	.word	0x000003c0
        /*18c8*/ 	.word	0x000000ff
        /*18cc*/ 	.word	0x00000028
        /*18d0*/ 	.short	0x0100
        /*18d2*/ 	.byte	0x08
	.zero		1


	//   ....[11]....
        /*18d4*/ 	.word	0x000003d0
        /*18d8*/ 	.word	0x000000ff
        /*18dc*/ 	.word	0x00000060
        /*18e0*/ 	.short	0x0100
        /*18e2*/ 	.byte	0x08
	.zero		1


	//   ....[12]....
        /*18e4*/ 	.word	0x000003e0
        /*18e8*/ 	.word	0x000000ff
        /*18ec*/ 	.word	0x00000030
        /*18f0*/ 	.short	0x0100
        /*18f2*/ 	.byte	0x08
	.zero		1


	//   ....[13]....
        /*18f4*/ 	.word	0x000003f0
        /*18f8*/ 	.word	0x000000ff
        /*18fc*/ 	.word	0x00000068
        /*1900*/ 	.short	0x0100
        /*1902*/ 	.byte	0x08
	.zero		1


	//   ....[14]....
        /*1904*/ 	.word	0x00000680
        /*1908*/ 	.word	0x000000ff
        /*190c*/ 	.word	0x00000080
        /*1910*/ 	.short	0x0100
        /*1912*/ 	.byte	0x10
	.zero		1


	//   ....[15]....
        /*1914*/ 	.word	0x00000710
        /*1918*/ 	.word	0x000000ff
        /*191c*/ 	.word	0x00000088
        /*1920*/ 	.short	0x0100
        /*1922*/ 	.byte	0x10
	.zero		1


	//   ....[16]....
        /*1924*/ 	.word	0x00001470
        /*1928*/ 	.word	0x00000003
        /*192c*/ 	.word	0x00000000
        /*1930*/ 	.short	0x010a
        /*1932*/ 	.byte	0x3f
	.zero		1


	//   ....[17]....
        /*1934*/ 	.word	0x000014b0
        /*1938*/ 	.word	0x00000003
        /*193c*/ 	.word	0x00000000
        /*1940*/ 	.short	0x010a
        /*1942*/ 	.byte	0x3f
	.zero		1


	//   ....[18]....
        /*1944*/ 	.word	0x00002a00
        /*1948*/ 	.word	0x00000004
        /*194c*/ 	.word	0x00000000
        /*1950*/ 	.short	0x010a
        /*1952*/ 	.byte	0x3f
	.zero		1


	//   ....[19]....
        /*1954*/ 	.word	0x00002a40
        /*1958*/ 	.word	0x00000004
        /*195c*/ 	.word	0x00000000
        /*1960*/ 	.short	0x010a
        /*1962*/ 	.byte	0x3f
	.zero		1


	//   ....[20]....
        /*1964*/ 	.word	0x00004a40
        /*1968*/ 	.word	0x00000004
        /*196c*/ 	.word	0x00000000
        /*1970*/ 	.short	0x0101
        /*1972*/ 	.byte	0x3f
	.zero		1


	//   ....[21]....
        /*1974*/ 	.word	0x00004c50
        /*1978*/ 	.word	0x00000000
        /*197c*/ 	.word	0x00000000
        /*1980*/ 	.short	0x0101
        /*1982*/ 	.byte	0x3f
	.zero		1


	//   ....[22]....
        /*1984*/ 	.word	0x00013590
        /*1988*/ 	.word	0x0000000a
        /*198c*/ 	.word	0x00000038
        /*1990*/ 	.short	0x010a
        /*1992*/ 	.byte	0x3f
	.zero		1


	//   ....[23]....
        /*1994*/ 	.word	0x00013910
        /*1998*/ 	.word	0x00000003
        /*199c*/ 	.word	0x00000088
        /*19a0*/ 	.short	0x0101
        /*19a2*/ 	.byte	0x3f
	.zero		1


	//   ....[24]....
        /*19a4*/ 	.word	0x00014100
        /*19a8*/ 	.word	0x00000005
        /*19ac*/ 	.word	0x00000000
        /*19b0*/ 	.short	0x010a
        /*19b2*/ 	.byte	0x3f
	.zero		1


	//   ....[25]....
        /*19b4*/ 	.word	0x00014190
        /*19b8*/ 	.word	0x00000007
        /*19bc*/ 	.word	0x00000000
        /*19c0*/ 	.short	0x010a
        /*19c2*/ 	.byte	0x3f
	.zero		1


	//   ....[26]....
        /*19c4*/ 	.word	0x00014220
        /*19c8*/ 	.word	0x00000007
        /*19cc*/ 	.word	0x00000000
        /*19d0*/ 	.short	0x010a
        /*19d2*/ 	.byte	0x3f
	.zero		1


	//   ....[27]....
        /*19d4*/ 	.word	0x000142b0
        /*19d8*/ 	.word	0x00000007
        /*19dc*/ 	.word	0x00000000
        /*19e0*/ 	.short	0x010a
        /*19e2*/ 	.byte	0x3f
	.zero		1


	//   ....[28]....
        /*19e4*/ 	.word	0x00014340
        /*19e8*/ 	.word	0x00000007
        /*19ec*/ 	.word	0x00000000
        /*19f0*/ 	.short	0x010a
        /*19f2*/ 	.byte	0x3f
	.zero		1


	//   ....[29]....
        /*19f4*/ 	.word	0x000143d0
        /*19f8*/ 	.word	0x00000007
        /*19fc*/ 	.word	0x00000000
        /*1a00*/ 	.short	0x010a
        /*1a02*/ 	.byte	0x3f
	.zero		1


	//   ....[30]....
        /*1a04*/ 	.word	0x00014460
        /*1a08*/ 	.word	0x00000003
        /*1a0c*/ 	.word	0x00000000
        /*1a10*/ 	.short	0x010a
        /*1a12*/ 	.byte	0x3f
	.zero		1


	//   ....[31]....
        /*1a14*/ 	.word	0x000144c0
        /*1a18*/ 	.word	0x00000003
        /*1a1c*/ 	.word	0x00000000
        /*1a20*/ 	.short	0x010a
        /*1a22*/ 	.byte	0x3f
	.zero		1


	//   ....[32]....
        /*1a24*/ 	.word	0x00014510
        /*1a28*/ 	.word	0x00000004
        /*1a2c*/ 	.word	0x00000000
        /*1a30*/ 	.short	0x010a
        /*1a32*/ 	.byte	0x3f
	.zero		1


	//   ....[33]....
        /*1a34*/ 	.word	0x000145e0
        /*1a38*/ 	.word	0x0000000a
        /*1a3c*/ 	.word	0x00000038
        /*1a40*/ 	.short	0x010a
        /*1a42*/ 	.byte	0x3f
	.zero		1


	//   ....[34]....
        /*1a44*/ 	.word	0x000146b0
        /*1a48*/ 	.word	0x00000005
        /*1a4c*/ 	.word	0x00000000
        /*1a50*/ 	.short	0x010a
        /*1a52*/ 	.byte	0x3f
	.zero		1


	//   ....[35]....
        /*1a54*/ 	.word	0x00014700
        /*1a58*/ 	.word	0x00000007
        /*1a5c*/ 	.word	0x00000000
        /*1a60*/ 	.short	0x010a
        /*1a62*/ 	.byte	0x3f
	.zero		1


	//   ....[36]....
        /*1a64*/ 	.word	0x00014750
        /*1a68*/ 	.word	0x00000007
        /*1a6c*/ 	.word	0x00000000
        /*1a70*/ 	.short	0x010a
        /*1a72*/ 	.byte	0x3f
	.zero		1


	//   ....[37]....
        /*1a74*/ 	.word	0x000147a0
        /*1a78*/ 	.word	0x00000007
        /*1a7c*/ 	.word	0x00000000
        /*1a80*/ 	.short	0x010a
        /*1a82*/ 	.byte	0x3f
	.zero		1


	//   ....[38]....
        /*1a84*/ 	.word	0x000147f0
        /*1a88*/ 	.word	0x00000007
        /*1a8c*/ 	.word	0x00000000
        /*1a90*/ 	.short	0x010a
        /*1a92*/ 	.byte	0x3f
	.zero		1


	//   ....[39]....
        /*1a94*/ 	.word	0x00014840
        /*1a98*/ 	.word	0x00000007
        /*1a9c*/ 	.word	0x00000000
        /*1aa0*/ 	.short	0x010a
        /*1aa2*/ 	.byte	0x3f
	.zero		1


	//----- nvinfo : EIATTR_NUM_MBARRIERS
	.align		4
.L_37:
        /*1aa4*/ 	.byte	0x03, 0x38
        /*1aa6*/ 	.short	0x0010


	//----- nvinfo : EIATTR_EXIT_INSTR_OFFSETS
	.align		4
        /*1aa8*/ 	.byte	0x04, 0x1c
        /*1aaa*/ 	.short	(.L_39 - .L_38)


	//   ....[0]....
.L_38:
        /*1aac*/ 	.word	0x00000780


	//   ....[1]....
        /*1ab0*/ 	.word	0x000010f0


	//   ....[2]....
        /*1ab4*/ 	.word	0x00012b10


	//   ....[3]....
        /*1ab8*/ 	.word	0x00013220


	//   ....[4]....
        /*1abc*/ 	.word	0x000144b0


	//----- nvinfo : EIATTR_MAX_THREADS
	.align		4
.L_39:
        /*1ac0*/ 	.byte	0x04, 0x05
        /*1ac2*/ 	.short	(.L_41 - .L_40)
.L_40:
        /*1ac4*/ 	.word	0x00000180
        /*1ac8*/ 	.word	0x00000001
        /*1acc*/ 	.word	0x00000001


	//----- nvinfo : EIATTR_CRS_STACK_SIZE
	.align		4
.L_41:
        /*1ad0*/ 	.byte	0x04, 0x1e
        /*1ad2*/ 	.short	(.L_43 - .L_42)
.L_42:
        /*1ad4*/ 	.word	0x00000000


	//----- nvinfo : EIATTR_CBANK_PARAM_SIZE
	.align		4
.L_43:
        /*1ad8*/ 	.byte	0x03, 0x19
        /*1ada*/ 	.short	0x0470


	//----- nvinfo : EIATTR_PARAM_CBANK
	.align		4
        /*1adc*/ 	.byte	0x04, 0x0a
        /*1ade*/ 	.short	(.L_45 - .L_44)
	.align		4
.L_44:
        /*1ae0*/ 	.word	index@(.nv.constant0._ZN7cutlass13device_kernelINS_4gemm6kernel13GemmUniversalIN4cute5tupleIJiiiiEEENS1_10collective13CollectiveMmaINS1_34MainloopSm90TmaGmmaWarpSpecializedILi7ENS5_IJNS4_1CILi1EEESB_SB_EEENS1_35KernelTmaWarpSpecializedCooperativeEEENS5_IJNSA_ILi256EEESF_NSA_ILi64EEEEEEaNS5_IJlSB_lEEEaSI_NS4_8TiledMMAINS4_8MMA_AtomIJNS4_4SM904GMMA27MMA_64x256x32_S32S8S8_SS_TNEEEENS4_6LayoutINS5_IJNSA_ILi2EEESB_SB_EEENS5_IJSB_NSA_ILi0EEESS_EEEEENS5_IJNS4_10UnderscoreESV_SV_EEEEENS4_13SM90_TMA_LOADENS4_14ComposedLayoutINS4_7SwizzleILi2ELi4ELi3EEENS4_18smem_ptr_flag_bitsILi8EEENSP_INS5_IJNSA_ILi8EEESG_EEENS5_IJSG_SB_EEEEEEEvNS4_8identityESY_S18_vS19_EENS_8epilogue10collective6detail29Sm90TmaWarpSpecializedAdapterINS1C_15DefaultEpilogueIaSI_SI_NS1B_6thread17LinearCombinationIaLi1EiiLNS1G_9ScaleType4KindE0ELNS_15FloatRoundStyleE2EaEENS1_15EpilogueDefaultEEEEEvvEEEEvNT_6ParamsE)
        /*1ae4*/ 	.short	0x0210
        /*1ae6*/ 	.short	0x0470


	//----- nvinfo : EIATTR_SW_WAR
	.align		4
.L_45:
        /*1ae8*/ 	.byte	0x04, 0x36
        /*1aea*/ 	.short	(.L_47 - .L_46)
.L_46:
        /*1aec*/ 	.word	0x00000008
.L_47:


//--------------------- .nv.callgraph             --------------------------
	.section	.nv.callgraph,"",@"SHT_CUDA_CALLGRAPH"
	.align	4
	.sectionentsize	8
	.align		4
        /*0000*/ 	.word	0x00000000
	.align		4
        /*0004*/ 	.word	0xffffffff
	.align		4
        /*0008*/ 	.word	index@(_ZN7cutlass13device_kernelINS_4gemm6kernel13GemmUniversalIN4cute5tupleIJiiiiEEENS1_10collective13CollectiveMmaINS1_34MainloopSm90TmaGmmaWarpSpecializedILi7ENS5_IJNS4_1CILi1EEESB_SB_EEENS1_35KernelTmaWarpSpecializedCooperativeEEENS5_IJNSA_ILi256EEESF_NSA_ILi64EEEEEEaNS5_IJlSB_lEEEaSI_NS4_8TiledMMAINS4_8MMA_AtomIJNS4_4SM904GMMA27MMA_64x256x32_S32S8S8_SS_TNEEEENS4_6LayoutINS5_IJNSA_ILi2EEESB_SB_EEENS5_IJSB_NSA_ILi0EEESS_EEEEENS5_IJNS4_10UnderscoreESV_SV_EEEEENS4_13SM90_TMA_LOADENS4_14ComposedLayoutINS4_7SwizzleILi2ELi4ELi3EEENS4_18smem_ptr_flag_bitsILi8EEENSP_INS5_IJNSA_ILi8EEESG_EEENS5_IJSG_SB_EEEEEEEvNS4_8identityESY_S18_vS19_EENS_8epilogue10collective6detail29Sm90TmaWarpSpecializedAdapterINS1C_15DefaultEpilogueIaSI_SI_NS1B_6thread17LinearCombinationIaLi1EiiLNS1G_9ScaleType4KindE0ELNS_15FloatRoundStyleE2EaEENS1_15EpilogueDefaultEEEEEvvEEEEvNT_6ParamsE)
	.align		4
        /*000c*/ 	.word	index@(__assertfail)
	.align		4
        /*0010*/ 	.word	0x00000000
	.align		4
        /*0014*/ 	.word	0xfffffffe
	.align		4
        /*0018*/ 	.word	0x00000000
	.align		4
        /*001c*/ 	.word	0xfffffffd
	.align		4
        /*0020*/ 	.word	0x00000000
	.align		4
        /*0024*/ 	.word	0xfffffffc


//--------------------- .nv.constant4             --------------------------
	.section	.nv.constant4,"a",@progbits
	.align	8
	.align		8
.nv.constant4:
        /*0000*/ 	.dword	__assertfail
	.align		8
        /*0008*/ 	.dword	__unnamed_1
	.align		8
        /*0010*/ 	.dword	_ZN40_INTERNAL_e4b05f22_4_k_cu_ca9e7527_366574cuda3std3__45__cpo5beginE
	.align		8
        /*0018*/ 	.dword	_ZN40_INTERNAL_e4b05f22_4_k_cu_ca9e7527_366574cuda3std3__45__cpo3endE
	.align		8
        /*0020*/ 	.dword	_ZN40_INTERNAL_e4b05f22_4_k_cu_ca9e7527_366574cuda3std3__45__cpo6cbeginE
	.align		8
        /*0028*/ 	.dword	_ZN40_INTERNAL_e4b05f22_4_k_cu_ca9e7527_366574cuda3std3__45__cpo4cendE
	.align		8
        /*0030*/ 	.dword	_ZN40_INTERNAL_e4b05f22_4_k_cu_ca9e7527_366574cuda3std3__442_GLOBAL__N__e4b05f22_4_k_cu_ca9e7527_366576ignoreE
	.align		8
        /*0038*/ 	.dword	_ZN40_INTERNAL_e4b05f22_4_k_cu_ca9e7527_366574cuda3std3__419piecewise_constructE
	.align		8
        /*0040*/ 	.dword	_ZN40_INTERNAL_e4b05f22_4_k_cu_ca9e7527_366574cuda3std3__48in_placeE
	.align		8
        /*0048*/ 	.dword	_ZN40_INTERNAL_e4b05f22_4_k_cu_ca9e7527_366574cuda3std6ranges3__45__cpo4swapE
	.align		8
        /*0050*/ 	.dword	_ZN40_INTERNAL_e4b05f22_4_k_cu_ca9e7527_366574cuda3std6ranges3__45__cpo9iter_moveE
	.align		8
        /*0058*/ 	.dword	_ZN40_INTERNAL_e4b05f22_4_k_cu_ca9e7527_366574cute7productE
	.align		8
        /*0060*/ 	.dword	_ZN40_INTERNAL_e4b05f22_4_k_cu_ca9e7527_366574cute1_E
	.align		8
        /*0068*/ 	.dword	$str$22
	.align		8
        /*0070*/ 	.dword	$str$23


//--------------------- .text._ZN7cutlass13device_kernelINS_4gemm6kernel13GemmUniversalIN4cute5tupleIJiiiiEEENS1_10collective13CollectiveMmaINS1_34MainloopSm90TmaGmmaWarpSpecializedILi7ENS5_IJNS4_1CILi1EEESB_SB_EEENS1_35KernelTmaWarpSpecializedCooperativeEEENS5_IJNSA_ILi256EEESF_NSA_ILi64EEEEEEaNS5_IJlSB_lEEEaSI_NS4_8TiledMMAINS4_8MMA_AtomIJNS4_4SM904GMMA27MMA_64x256x32_S32S8S8_SS_TNEEEENS4_6LayoutINS5_IJNSA_ILi2EEESB_SB_EEENS5_IJSB_NSA_ILi0EEESS_EEEEENS5_IJNS4_10UnderscoreESV_SV_EEEEENS4_13SM90_TMA_LOADENS4_14ComposedLayoutINS4_7SwizzleILi2ELi4ELi3EEENS4_18smem_ptr_flag_bitsILi8EEENSP_INS5_IJNSA_ILi8EEESG_EEENS5_IJSG_SB_EEEEEEEvNS4_8identityESY_S18_vS19_EENS_8epilogue10collective6detail29Sm90TmaWarpSpecializedAdapterINS1C_15DefaultEpilogueIaSI_SI_NS1B_6thread17LinearCombinationIaLi1EiiLNS1G_9ScaleType4KindE0ELNS_15FloatRoundStyleE2EaEENS1_15EpilogueDefaultEEEEEvvEEEEvNT_6ParamsE --------------------------
	.section	.text._ZN7cutlass13device_kernelINS_4gemm6kernel13GemmUniversalIN4cute5tupleIJiiiiEEENS1_10collective13CollectiveMmaINS1_34MainloopSm90TmaGmmaWarpSpecializedILi7ENS5_IJNS4_1CILi1EEESB_SB_EEENS1_35KernelTmaWarpSpecializedCooperativeEEENS5_IJNSA_ILi256EEESF_NSA_ILi64EEEEEEaNS5_IJlSB_lEEEaSI_NS4_8TiledMMAINS4_8MMA_AtomIJNS4_4SM904GMMA27MMA_64x256x32_S32S8S8_SS_TNEEEENS4_6LayoutINS5_IJNSA_ILi2EEESB_SB_EEENS5_IJSB_NSA_ILi0EEESS_EEEEENS5_IJNS4_10UnderscoreESV_SV_EEEEENS4_13SM90_TMA_LOADENS4_14ComposedLayoutINS4_7SwizzleILi2ELi4ELi3EEENS4_18smem_ptr_flag_bitsILi8EEENSP_INS5_IJNSA_ILi8EEESG_EEENS5_IJSG_SB_EEEEEEEvNS4_8identityESY_S18_vS19_EENS_8epilogue10collective6detail29Sm90TmaWarpSpecializedAdapterINS1C_15DefaultEpilogueIaSI_SI_NS1B_6thread17LinearCombinationIaLi1EiiLNS1G_9ScaleType4KindE0ELNS_15FloatRoundStyleE2EaEENS1_15EpilogueDefaultEEEEEvvEEEEvNT_6ParamsE,"ax",@progbits
	.align	128
.text._ZN7cutlass13device_kernelINS_4gemm6kernel13GemmUniversalIN4cute5tupleIJiiiiEEENS1_10collective13CollectiveMmaINS1_34MainloopSm90TmaGmmaWarpSpecializedILi7ENS5_IJNS4_1CILi1EEESB_SB_EEENS1_35KernelTmaWarpSpecializedCooperativeEEENS5_IJNSA_ILi256EEESF_NSA_ILi64EEEEEEaNS5_IJlSB_lEEEaSI_NS4_8TiledMMAINS4_8MMA_AtomIJNS4_4SM904GMMA27MMA_64x256x32_S32S8S8_SS_TNEEEENS4_6LayoutINS5_IJNSA_ILi2EEESB_SB_EEENS5_IJSB_NSA_ILi0EEESS_EEEEENS5_IJNS4_10UnderscoreESV_SV_EEEEENS4_13SM90_TMA_LOADENS4_14ComposedLayoutINS4_7SwizzleILi2ELi4ELi3EEENS4_18smem_ptr_flag_bitsILi8EEENSP_INS5_IJNSA_ILi8EEESG_EEENS5_IJSG_SB_EEEEEEEvNS4_8identityESY_S18_vS19_EENS_8epilogue10collective6detail29Sm90TmaWarpSpecializedAdapterINS1C_15DefaultEpilogueIaSI_SI_NS1B_6thread17LinearCombinationIaLi1EiiLNS1G_9ScaleType4KindE0ELNS_15FloatRoundStyleE2EaEENS1_15EpilogueDefaultEEEEEvvEEEEvNT_6ParamsE:
        .type           _ZN7cutlass13device_kernelINS_4gemm6kernel13GemmUniversalIN4cute5tupleIJiiiiEEENS1_10collective13CollectiveMmaINS1_34MainloopSm90TmaGmmaWarpSpecializedILi7ENS5_IJNS4_1CILi1EEESB_SB_EEENS1_35KernelTmaWarpSpecializedCooperativeEEENS5_IJNSA_ILi256EEESF_NSA_ILi64EEEEEEaNS5_IJlSB_lEEEaSI_NS4_8TiledMMAINS4_8MMA_AtomIJNS4_4SM904GMMA27MMA_64x256x32_S32S8S8_SS_TNEEEENS4_6LayoutINS5_IJNSA_ILi2EEESB_SB_EEENS5_IJSB_NSA_ILi0EEESS_EEEEENS5_IJNS4_10UnderscoreESV_SV_EEEEENS4_13SM90_TMA_LOADENS4_14ComposedLayoutINS4_7SwizzleILi2ELi4ELi3EEENS4_18smem_ptr_flag_bitsILi8EEENSP_INS5_IJNSA_ILi8EEESG_EEENS5_IJSG_SB_EEEEEEEvNS4_8identityESY_S18_vS19_EENS_8epilogue10collective6detail29Sm90TmaWarpSpecializedAdapterINS1C_15DefaultEpilogueIaSI_SI_NS1B_6thread17LinearCombinationIaLi1EiiLNS1G_9ScaleType4KindE0ELNS_15FloatRoundStyleE2EaEENS1_15EpilogueDefaultEEEEEvvEEEEvNT_6ParamsE,@function
        .size           _ZN7cutlass13device_kernelINS_4gemm6kernel13GemmUniversalIN4cute5tupleIJiiiiEEENS1_10collective13CollectiveMmaINS1_34MainloopSm90TmaGmmaWarpSpecializedILi7ENS5_IJNS4_1CILi1EEESB_SB_EEENS1_35KernelTmaWarpSpecializedCooperativeEEENS5_IJNSA_ILi256EEESF_NSA_ILi64EEEEEEaNS5_IJlSB_lEEEaSI_NS4_8TiledMMAINS4_8MMA_AtomIJNS4_4SM904GMMA27MMA_64x256x32_S32S8S8_SS_TNEEEENS4_6LayoutINS5_IJNSA_ILi2EEESB_SB_EEENS5_IJSB_NSA_ILi0EEESS_EEEEENS5_IJNS4_10UnderscoreESV_SV_EEEEENS4_13SM90_TMA_LOADENS4_14ComposedLayoutINS4_7SwizzleILi2ELi4ELi3EEENS4_18smem_ptr_flag_bitsILi8EEENSP_INS5_IJNSA_ILi8EEESG_EEENS5_IJSG_SB_EEEEEEEvNS4_8identityESY_S18_vS19_EENS_8epilogue10collective6detail29Sm90TmaWarpSpecializedAdapterINS1C_15DefaultEpilogueIaSI_SI_NS1B_6thread17LinearCombinationIaLi1EiiLNS1G_9ScaleType4KindE0ELNS_15FloatRoundStyleE2EaEENS1_15EpilogueDefaultEEEEEvvEEEEvNT_6ParamsE,(.L_x_588 - _ZN7cutlass13device_kernelINS_4gemm6kernel13GemmUniversalIN4cute5tupleIJiiiiEEENS1_10collective13CollectiveMmaINS1_34MainloopSm90TmaGmmaWarpSpecializedILi7ENS5_IJNS4_1CILi1EEESB_SB_EEENS1_35KernelTmaWarpSpecializedCooperativeEEENS5_IJNSA_ILi256EEESF_NSA_ILi64EEEEEEaNS5_IJlSB_lEEEaSI_NS4_8TiledMMAINS4_8MMA_AtomIJNS4_4SM904GMMA27MMA_64x256x32_S32S8S8_SS_TNEEEENS4_6LayoutINS5_IJNSA_ILi2EEESB_SB_EEENS5_IJSB_NSA_ILi0EEESS_EEEEENS5_IJNS4_10UnderscoreESV_SV_EEEEENS4_13SM90_TMA_LOADENS4_14ComposedLayoutINS4_7SwizzleILi2ELi4ELi3EEENS4_18smem_ptr_flag_bitsILi8EEENSP_INS5_IJNSA_ILi8EEESG_EEENS5_IJSG_SB_EEEEEEEvNS4_8identityESY_S18_vS19_EENS_8epilogue10collective6detail29Sm90TmaWarpSpecializedAdapterINS1C_15DefaultEpilogueIaSI_SI_NS1B_6thread17LinearCombinationIaLi1EiiLNS1G_9ScaleType4KindE0ELNS_15FloatRoundStyleE2EaEENS1_15EpilogueDefaultEEEEEvvEEEEvNT_6ParamsE)
        .other          _ZN7cutlass13device_kernelINS_4gemm6kernel13GemmUniversalIN4cute5tupleIJiiiiEEENS1_10collective13CollectiveMmaINS1_34MainloopSm90TmaGmmaWarpSpecializedILi7ENS5_IJNS4_1CILi1EEESB_SB_EEENS1_35KernelTmaWarpSpecializedCooperativeEEENS5_IJNSA_ILi256EEESF_NSA_ILi64EEEEEEaNS5_IJlSB_lEEEaSI_NS4_8TiledMMAINS4_8MMA_AtomIJNS4_4SM904GMMA27MMA_64x256x32_S32S8S8_SS_TNEEEENS4_6LayoutINS5_IJNSA_ILi2EEESB_SB_EEENS5_IJSB_NSA_ILi0EEESS_EEEEENS5_IJNS4_10UnderscoreESV_SV_EEEEENS4_13SM90_TMA_LOADENS4_14ComposedLayoutINS4_7SwizzleILi2ELi4ELi3EEENS4_18smem_ptr_flag_bitsILi8EEENSP_INS5_IJNSA_ILi8EEESG_EEENS5_IJSG_SB_EEEEEEEvNS4_8identityESY_S18_vS19_EENS_8epilogue10collective6detail29Sm90TmaWarpSpecializedAdapterINS1C_15DefaultEpilogueIaSI_SI_NS1B_6thread17LinearCombinationIaLi1EiiLNS1G_9ScaleType4KindE0ELNS_15FloatRoundStyleE2EaEENS1_15EpilogueDefaultEEEEEvvEEEEvNT_6ParamsE,@"STO_CUDA_ENTRY STV_DEFAULT"
_ZN7cutlass13device_kernelINS_4gemm6kernel13GemmUniversalIN4cute5tupleIJiiiiEEENS1_10collective13CollectiveMmaINS1_34MainloopSm90TmaGmmaWarpSpecializedILi7ENS5_IJNS4_1CILi1EEESB_SB_EEENS1_35KernelTmaWarpSpecializedCooperativeEEENS5_IJNSA_ILi256EEESF_NSA_ILi64EEEEEEaNS5_IJlSB_lEEEaSI_NS4_8TiledMMAINS4_8MMA_AtomIJNS4_4SM904GMMA27MMA_64x256x32_S32S8S8_SS_TNEEEENS4_6LayoutINS5_IJNSA_ILi2EEESB_SB_EEENS5_IJSB_NSA_ILi0EEESS_EEEEENS5_IJNS4_10UnderscoreESV_SV_EEEEENS4_13SM90_TMA_LOADENS4_14ComposedLayoutINS4_7SwizzleILi2ELi4ELi3EEENS4_18smem_ptr_flag_bitsILi8EEENSP_INS5_IJNSA_ILi8EEESG_EEENS5_IJSG_SB_EEEEEEEvNS4_8identityESY_S18_vS19_EENS_8epilogue10collective6detail29Sm90TmaWarpSpecializedAdapterINS1C_15DefaultEpilogueIaSI_SI_NS1B_6thread17LinearCombinationIaLi1EiiLNS1G_9ScaleType4KindE0ELNS_15FloatRoundStyleE2EaEENS1_15EpilogueDefaultEEEEEvvEEEEvNT_6ParamsE:
[----:B------:R-:W0:Y:S02]  /*0000*/  LDC R1, c[0x0][0x28] ;  /* 0x00000a00ff017b82 */ /* 0x000e240000000800 */
[----:B0-----:R-:W-:Y:S01]  /*0010*/  VIADD R1, R1, 0xfffffb48 ;  /* 0xfffffb4801017836 */ /* 0x001fe20000000000 */
[----:B------:R-:W0:Y:S01]  /*0020*/  S2R R2, SR_TID.X ;  /* 0x0000000000027919 */ /* 0x000e220000002100 */
[----:B------:R-:W-:Y:S01]  /*0030*/  ELECT P0, URZ, PT ;  /* 0x00000000003f782f */ /* 0x000fe20003800000 */
[----:B------:R-:W-:Y:S01]  /*0040*/  BSSY B0, `(.L_x_0) ;  /* 0x0000015000007945 */ /* 0x000fe20003800000 */
[--C-:B0-----:R-:W-:Y:S02]  /*0050*/  SHF.R.U32.HI R0, RZ, 0x5, R2.reuse ;  /* 0x00000005ff007819 */ /* 0x101fe40000011602 */
[----:B------:R-:W-:-:S03]  /*0060*/  SHF.R.U32.HI R2, RZ, 0x7, R2 ;  /* 0x00000007ff027819 */ /* 0x000fc60000011602 */
[----:B------:R-:W0:Y:S04]  /*0070*/  SHFL.IDX PT, R3, R0, RZ, 0x1f ;  /* 0x00001fff00037589 */ /* 0x000e2800000e0000 */
[----:B------:R-:W1:Y:S01]  /*0080*/  SHFL.IDX PT, R2, R2, RZ, 0x1f ;  /* 0x00001fff02027589 */ /* 0x000e6200000e0000 */
[----:B0-----:R-:W-:Y:S02]  /*0090*/  R2UR UR10, R3 ;  /* 0x00000000030a72ca */ /* 0x001fe400000e0000 */
[----:B-1----:R-:W-:-:S11]  /*00a0*/  R2UR UR5, R2 ;  /* 0x00000000020572ca */ /* 0x002fd600000e0000 */
[----:B------:R-:W-:Y:S02]  /*00b0*/  USHF.R.S32.HI UR4, URZ, 0x1f, UR10 ;  /* 0x0000001f3f047899 */ /* 0x000fe4000801140a */
[----:B------:R-:W-:Y:S02]  /*00c0*/  ISETP.NE.OR P0, PT, RZ, UR10, !P0 ;  /* 0x0000000aff007c0c */ /* 0x000fe4000c705670 */
[----:B------:R-:W-:-:S04]  /*00d0*/  ULEA.HI UR4, UR4, UR10, URZ, 0x2 ;  /* 0x0000000a04047291 */ /* 0x000fc8000f8f103f */
[----:B------:R-:W-:-:S04]  /*00e0*/  ULOP3.LUT UR4, UR4, 0xfffffffc, URZ, 0xc0, !UPT ;  /* 0xfffffffc04047892 */ /* 0x000fc8000f8ec03f */
[----:B------:R-:W-:-:S03]  /*00f0*/  UIADD3 UR10, UR10, -UR4, URZ ;  /* 0x800000040a0a7290 */ /* 0x000fc6000fffe03f */
[----:B------:R-:W-:Y:S09]  /*0100*/  @P0 BRA `(.L_x_1) ;  /* 0x0000000000200947 */ /* 0x000ff20003800000 */
[----:B------:R-:W-:Y:S02]  /*0110*/  ULDC.64 UR6, c[0x0][0x198] ;  /* 0x0000660000067ab9 */ /* 0x000fe40000000a00 */
[----:B------:R-:W-:Y:S02]  /*0120*/  UIADD3 UR8, UP0, UR6, 0xf0, URZ ;  /* 0x000000f006087890 */ /* 0x000fe4000ff1e03f */
[----:B------:R-:W-:Y:S02]  /*0130*/  UIADD3 UR6, UP1, UR6, 0x1f0, URZ ;  /* 0x000001f006067890 */ /* 0x000fe4000ff3e03f */
[----:B------:R-:W-:Y:S02]  /*0140*/  UIADD3.X UR9, URZ, UR7, URZ, UP0, !UPT ;  /* 0x000000073f097290 */ /* 0x000fe400087fe43f */
[----:B------:R-:W-:-:S07]  /*0150*/  UIADD3.X UR7, URZ, UR7, URZ, UP1, !UPT ;  /* 0x000000073f077290 */ /* 0x000fce0008ffe43f */
[----:B------:R0:W-:Y:S02]  /*0160*/  UTMACCTL.PF [UR8] ;  /* 0x00000000080079b9 */ /* 0x0001e40008040000 */
[----:B------:R0:W-:Y:S02]  /*0170*/  UTMACCTL.PF [UR6] ;  /* 0x00000000060079b9 */ /* 0x0001e40008040000 */
[----:B0-----:R-:W-:Y:S01]  /*0180*/  NOP ;  /* 0x0000000000007918 */ /* 0x001fe20000000000 */
.L_x_1:
[----:B------:R-:W-:Y:S05]  /*0190*/  BSYNC B0 ;  /* 0x0000000000007941 */ /* 0x000fea0003800000 */
.L_x_0:
[----:B------:R-:W0:Y:S01]  /*01a0*/  SHFL.IDX PT, R2, R0, RZ, 0x1f ;  /* 0x00001fff00027589 */ /* 0x000e2200000e0000 */
[----:B------:R-:W-:Y:S01]  /*01b0*/  UISETP.NE.AND UP0, UPT, UR10, 0x3, UPT ;  /* 0x000000030a00788c */ /* 0x000fe2000bf05270 */
[----:B------:R-:W-:Y:S01]  /*01c0*/  ISETP.NE.AND P1, PT, RZ, UR5, PT ;  /* 0x00000005ff007c0c */ /* 0x000fe2000bf25270 */
[----:B------:R-:W-:Y:S02]  /*01d0*/  UIADD3 UR18, UR5, -0x1, URZ ;  /* 0xffffffff05127890 */ /* 0x000fe4000fffe03f */
[----:B------:R-:W-:Y:S02]  /*01e0*/  UISETP.EQ.OR UP0, UPT, UR10, URZ, !UP0 ;  /* 0x0000003f0a00728c */ /* 0x000fe4000c702670 */
[----:B------:R-:W-:Y:S02]  /*01f0*/  UISETP.GE.U32.AND UP1, UPT, UR18, 0x2, UPT ;  /* 0x000000021200788c */ /* 0x000fe4000bf26070 */
[----:B------:R-:W-:-:S04]  /*0200*/  UISETP.EQ.AND UP0, UPT, UR5, URZ, UP0 ;  /* 0x0000003f0500728c */ /* 0x000fc80008702270 */
[----:B------:R-:W-:-:S04]  /*0210*/  USEL UR40, URZ, 0x1, !UP0 ;  /* 0x000000013f287887 */ /* 0x000fc8000c000000 */
[----:B------:R-:W-:Y:S01]  /*0220*/  USEL UR40, UR40, 0x2, UP1 ;  /* 0x0000000228287887 */ /* 0x000fe20008800000 */
[----:B0-----:R-:W-:-:S13]  /*0230*/  ISETP.NE.AND P0, PT, R2, RZ, PT ;  /* 0x000000ff0200720c */ /* 0x001fda0003f05270 */
[----:B------:R-:W-:Y:S05]  /*0240*/  @P0 BRA `(.L_x_2) ;  /* 0x0000000000700947 */ /* 0x000fea0003800000 */
[----:B------:R-:W0:Y:S01]  /*0250*/  S2UR UR8, SR_CgaCtaId ;  /* 0x00000000000879c3 */ /* 0x000e220000008800 */
[----:B------:R-:W-:Y:S01]  /*0260*/  UMOV UR4, 0x400 ;  /* 0x0000040000047882 */ /* 0x000fe20000000000 */
[----:B------:R-:W-:Y:S01]  /*0270*/  UMOV UR5, 0x1 ;  /* 0x0000000100057882 */ /* 0x000fe20000000000 */
[----:B------:R-:W-:Y:S01]  /*0280*/  UMOV UR6, 0x100 ;  /* 0x0000010000067882 */ /* 0x000fe20000000000 */
[----:B------:R-:W-:Y:S01]  /*0290*/  ELECT P0, URZ, PT ;  /* 0x00000000003f782f */ /* 0x000fe20003800000 */
[----:B------:R-:W-:-:S04]  /*02a0*/  UIADD3 UR6, -UR6, 0x100000, URZ ;  /* 0x0010000006067890 */ /* 0x000fc8000fffe13f */
[----:B------:R-:W-:Y:S02]  /*02b0*/  USHF.L.U32 UR7, UR6, 0xb, URZ ;  /* 0x0000000b06077899 */ /* 0x000fe4000800063f */
[----:B------:R-:W-:Y:S02]  /*02c0*/  USHF.L.U32 UR6, UR6, 0x1, URZ ;  /* 0x0000000106067899 */ /* 0x000fe4000800063f */
[----:B0-----:R-:W-:Y:S02]  /*02d0*/  ULEA UR8, UR8, UR4, 0x18 ;  /* 0x0000000408087291 */ /* 0x001fe4000f8ec03f */
[----:B------:R-:W-:-:S04]  /*02e0*/  UIADD3 UR4, -UR5, 0x100000, URZ ;  /* 0x0010000005047890 */ /* 0x000fc8000fffe13f */
[----:B------:R-:W-:Y:S02]  /*02f0*/  USHF.L.U32 UR5, UR4, 0xb, URZ ;  /* 0x0000000b04057899 */ /* 0x000fe4000800063f */
[----:B------:R-:W-:Y:S01]  /*0300*/  USHF.L.U32 UR4, UR4, 0x1, URZ ;  /* 0x0000000104047899 */ /* 0x000fe2000800063f */
[----:B------:R-:W0:Y:S11]  /*0310*/  FENCE.VIEW.ASYNC.S ;  /* 0x00000000000073c6 */ /* 0x000e360000000000 */
[----:B0-----:R0:W1:Y:S01]  /*0320*/  SYNCS.EXCH.64 URZ, [UR8], UR4 ;  /* 0x00000004083f75b2 */ /* 0x0010620008000100 */
[----:B------:R0:W2:Y:S01]  /*0330*/  SYNCS.EXCH.64 URZ, [UR8+0x38], UR6 ;  /* 0x00003806083f75b2 */ /* 0x0000a20008000100 */
[----:B------:R0:W3:Y:S01]  /*0340*/  SYNCS.EXCH.64 URZ, [UR8+0x8], UR4 ;  /* 0x00000804083f75b2 */ /* 0x0000e20008000100 */
[----:B------:R0:W4:Y:S01]  /*0350*/  SYNCS.EXCH.64 URZ, [UR8+0x40], UR6 ;  /* 0x00004006083f75b2 */ /* 0x0001220008000100 */
[----:B------:R0:W0:Y:S01]  /*0360*/  SYNCS.EXCH.64 URZ, [UR8+0x10], UR4 ;  /* 0x00001004083f75b2 */ /* 0x0000220008000100 */
        /* <DEDUP_REMOVED lines=9> */
[----:B------:R-:W-:Y:S01]  /*0400*/  NOP ;  /* 0x0000000000007918 */ /* 0x000fe20000000000 */
.L_x_2:
[----:B------:R-:W5:Y:S01]  /*0410*/  SHFL.IDX PT, R0, R0, RZ, 0x1f ;  /* 0x00001fff00007589 */ /* 0x000f6200000e0000 */
[----:B------:R-:W-:Y:S01]  /*0420*/  ELECT P0, URZ, PT ;  /* 0x00000000003f782f */ /* 0x000fe20003800000 */
[----:B------:R-:W1:Y:S01]  /*0430*/  S2UR UR17, SR_CTAID.Y ;  /* 0x00000000001179c3 */ /* 0x000e620000002600 */
[----:B0-----:R-:W-:Y:S01]  /*0440*/  ULDC UR5, c[0x0][0x65c] ;  /* 0x0001970000057ab9 */ /* 0x001fe20000000800 */
[----:B------:R-:W-:Y:S01]  /*0450*/  UMOV UR12, 0x20 ;  /* 0x00000020000c7882 */ /* 0x000fe20000000000 */
[----:B------:R-:W-:Y:S01]  /*0460*/  UISETP.NE.AND UP2, UPT, UR5, 0x1, UPT ;  /* 0x000000010500788c */ /* 0x000fe2000bf45270 */
[----:B------:R-:W-:Y:S01]  /*0470*/  NOP ;  /* 0x0000000000007918 */ /* 0x000fe20000000000 */
[----:B------:R-:W-:Y:S02]  /*0480*/  NOP ;  /* 0x0000000000007918 */ /* 0x000fe40000000000 */
[----:B------:R-:W-:Y:S01]  /*0490*/  UP2UR UR46, UPR, URZ, 0x4 ;  /* 0x000000043f2e7883 */ /* 0x000fe20008000000 */
[----:B------:R-:W0:Y:S01]  /*04a0*/  S2UR UR4, SR_CTAID.X ;  /* 0x00000000000479c3 */ /* 0x000e220000002500 */
[----:B------:R-:W-:-:S02]  /*04b0*/  PLOP3.LUT P2, PT, PT, PT, UP2, 0x80, 0x0 ;  /* 0x000000000000781c */ /* 0x000fc40003f4f028 */
[----:B------:R-:W-:Y:S02]  /*04c0*/  PLOP3.LUT P4, PT, PT, PT, UP2, 0x80, 0x0 ;  /* 0x000000000000781c */ /* 0x000fe40003f8f028 */
[----:B------:R-:W-:Y:S01]  /*04d0*/  PLOP3.LUT P3, PT, PT, PT, UP2, 0x80, 0x0 ;  /* 0x000000000000781c */ /* 0x000fe20003f6f028 */
[----:B------:R-:W-:Y:S01]  /*04e0*/  @UP2 ULDC UR14, c[0x0][0x10] ;  /* 0x00000400000e2ab9 */ /* 0x000fe20000000800 */
[----:B------:R-:W-:Y:S01]  /*04f0*/  @UP2 UMOV UR9, URZ ;  /* 0x0000003f00092c82 */ /* 0x000fe20008000000 */
[----:B------:R-:W-:Y:S01]  /*0500*/  @!UP2 ULDC UR11, c[0x0][0xc] ;  /* 0x00000300000baab9 */ /* 0x000fe20000000800 */
[----:B-----5:R-:W-:Y:S01]  /*0510*/  ISETP.NE.OR P0, PT, R0, RZ, !P0 ;  /* 0x000000ff0000720c */ /* 0x020fe20004705670 */
[----:B-1----:R-:W-:Y:S02]  /*0520*/  @UP2 UMOV UR7, UR17 ;  /* 0x0000001100072c82 */ /* 0x002fe40008000000 */
[----:B------:R-:W-:Y:S01]  /*0530*/  @UP2 UMOV UR8, UR7 ;  /* 0x0000000700082c82 */ /* 0x000fe20008000000 */
[----:B------:R-:W-:Y:S01]  /*0540*/  @!UP2 UMOV UR7, UR17 ;  /* 0x000000110007ac82 */ /* 0x000fe20008000000 */
[----:B0-----:R-:W-:-:S08]  /*0550*/  @UP2 UIMAD.WIDE.U32 UR14, UR4, UR14, UR8 ;  /* 0x0000000e040e22a5 */ /* 0x001fd0000f8e0008 */
[----:B------:R-:W-:Y:S01]  /*0560*/  VOTEU.ALL UP0, P0 ;  /* 0x00000000003f7886 */ /* 0x000fe20000000000 */
[----:B------:R-:W-:Y:S01]  /*0570*/  VOTEU.ALL UP1, P0 ;  /* 0x00000000003f7886 */ /* 0x000fe20000020000 */
[----:B------:R-:W-:-:S03]  /*0580*/  IMAD.U32 R2, RZ, RZ, UR14 ;  /* 0x0000000eff027e24 */ /* 0x000fc6000f8e00ff */
[----:B------:R-:W0:Y:S01]  /*0590*/  @!UP0 S2UR UR6, SR_CgaCtaId ;  /* 0x00000000000689c3 */ /* 0x000e220000008800 */
[----:B------:R-:W-:Y:S01]  /*05a0*/  @!UP0 UMOV UR5, 0x400 ;  /* 0x0000040000058882 */ /* 0x000fe20000000000 */
[----:B------:R-:W-:-:S04]  /*05b0*/  @!UP0 UIADD3 UR12, -UR12, 0x100000, URZ ;  /* 0x001000000c0c8890 */ /* 0x000fc8000fffe13f */
[----:B------:R-:W-:Y:S02]  /*05c0*/  @!UP0 USHF.L.U32 UR13, UR12, 0xb, URZ ;  /* 0x0000000b0c0d8899 */ /* 0x000fe4000800063f */
[----:B------:R-:W-:Y:S01]  /*05d0*/  @!UP0 USHF.L.U32 UR12, UR12, 0x1, URZ ;  /* 0x000000010c0c8899 */ /* 0x000fe2000800063f */
[----:B------:R-:W-:Y:S01]  /*05e0*/  IMAD.U32 R3, RZ, RZ, UR15 ;  /* 0x0000000fff037e24 */ /* 0x000fe2000f8e00ff */
[----:B0-----:R-:W-:Y:S01]  /*05f0*/  @!UP0 ULEA UR16, UR6, UR5, 0x18 ;  /* 0x0000000506108291 */ /* 0x001fe2000f8ec03f */
[----:B------:R-:W-:Y:S01]  /*0600*/  VOTEU.ALL UP0, P0 ;  /* 0x00000000003f7886 */ /* 0x000fe20000000000 */
[----:B------:R-:W-:Y:S01]  /*0610*/  PLOP3.LUT P0, PT, PT, PT, UP2, 0x80, 0x0 ;  /* 0x000000000000781c */ /* 0x000fe20003f0f028 */
[----:B------:R-:W-:Y:S01]  /*0620*/  UMOV UR5, URZ ;  /* 0x0000003f00057c82 */ /* 0x000fe20008000000 */
[----:B------:R-:W-:Y:S01]  /*0630*/  @UP2 UMOV UR6, URZ ;  /* 0x0000003f00062c82 */ /* 0x000fe20008000000 */
[----:B------:R-:W-:Y:S02]  /*0640*/  @!UP2 UIMAD.WIDE.U32 UR8, UR11, UR7, UR4 ;  /* 0x000000070b08a2a5 */ /* 0x000fe4000f8e0004 */
[----:B------:R-:W-:-:S04]  /*0650*/  @UP2 UIADD3 UR6, UR15, UR6, URZ ;  /* 0x000000060f062290 */ /* 0x000fc8000fffe03f */
[----:B------:R-:W-:Y:S01]  /*0660*/  MOV R5, UR9 ;  /* 0x0000000900057c02 */ /* 0x000fe20008000f00 */
[----:B------:R-:W0:Y:S02]  /*0670*/  FENCE.VIEW.ASYNC.S ;  /* 0x00000000000073c6 */ /* 0x000e240000000000 */
[----:B0-----:R0:W2:Y:S01]  /*0680*/  @!UP0 SYNCS.EXCH.64 URZ, [UR16+0x80], UR12 ;  /* 0x0000800c103f85b2 */ /* 0x0010a20008000100 */
[----:B------:R-:W-:Y:S01]  /*0690*/  @P2 MOV R6, UR6 ;  /* 0x0000000600062c02 */ /* 0x000fe20008000f00 */
[----:B------:R-:W-:Y:S02]  /*06a0*/  IMAD.U32 R3, RZ, RZ, UR9 ;  /* 0x00000009ff037e24 */ /* 0x000fe4000f8e00ff */
[----:B------:R-:W-:Y:S02]  /*06b0*/  @P0 IMAD.MOV.U32 R7, RZ, RZ, R2 ;  /* 0x000000ffff070224 */ /* 0x000fe400078e0002 */
[----:B------:R-:W-:Y:S02]  /*06c0*/  IMAD.U32 R2, RZ, RZ, UR8 ;  /* 0x00000008ff027e24 */ /* 0x000fe4000f8e00ff */
[----:B------:R-:W-:-:S02]  /*06d0*/  @!P4 IMAD.MOV.U32 R6, RZ, RZ, R5 ;  /* 0x000000ffff06c224 */ /* 0x000fc400078e0005 */
[----:B------:R-:W-:Y:S02]  /*06e0*/  @!P3 IMAD.MOV.U32 R7, RZ, RZ, R2 ;  /* 0x000000ffff07b224 */ /* 0x000fe400078e0002 */
[----:B------:R-:W-:Y:S01]  /*06f0*/  IMAD.U32 R4, RZ, RZ, UR8 ;  /* 0x00000008ff047e24 */ /* 0x000fe2000f8e00ff */
[----:B------:R0:W-:Y:S01]  /*0700*/  STL [R1+0x200], R6 ;  /* 0x0002000601007387 */ /* 0x0001e20000100800 */
[----:B------:R0:W2:Y:S03]  /*0710*/  @!UP1 SYNCS.EXCH.64 URZ, [UR16+0x88], UR12 ;  /* 0x0000880c103f95b2 */ /* 0x0000a60008000100 */
[----:B------:R0:W-:Y:S01]  /*0720*/  STL [R1+0x204], R7 ;  /* 0x0002040701007387 */ /* 0x0001e20000100800 */
[----:B------:R-:W-:Y:S01]  /*0730*/  NOP ;  /* 0x0000000000007918 */ /* 0x000fe20000000000 */
[----:B--234-:R-:W-:Y:S06]  /*0740*/  BAR.SYNC.DEFER_BLOCKING 0x0 ;  /* 0x0000000000007b1d */ /* 0x01cfec0000010000 */
[----:B------:R-:W-:Y:S05]  /*0750*/  @!P1 BRA `(.L_x_3) ;  /* 0x0000012000f09947 */ /* 0x000fea0003800000 */
[----:B------:R-:W-:-:S06]  /*0760*/  UISETP.GT.U32.AND UP0, UPT, UR18, 0x1, UPT ;  /* 0x000000011200788c */ /* 0x000fcc000bf04070 */
[----:B------:R-:W-:-:S13]  /*0770*/  PLOP3.LUT P0, PT, PT, PT, UP0, 0x80, 0x0 ;  /* 0x000000000000781c */ /* 0x000fda0003f0f008 */
[----:B0-----:R-:W-:Y:S05]  /*0780*/  @P0 EXIT ;  /* 0x000000000000094d */ /* 0x001fea0003800000 */
[----:B------:R-:W-:Y:S01]  /*0790*/  ULDC.64 UR8, c[0x0][0x650] ;  /* 0x0001940000087ab9 */ /* 0x000fe20000000a00 */
[----:B------:R-:W-:Y:S01]  /*07a0*/  UMOV UR41, 0xffffffff ;  /* 0xffffffff00297882 */ /* 0x000fe20000000000 */
[----:B------:R-:W-:Y:S01]  /*07b0*/  ISETP.GE.U32.AND P0, PT, R7, UR8, PT ;  /* 0x0000000807007c0c */ /* 0x000fe2000bf06070 */
[----:B------:R-:W-:Y:S01]  /*07c0*/  UMOV UR42, 0xffffffff ;  /* 0xffffffff002a7882 */ /* 0x000fe20000000000 */
[----:B------:R-:W-:Y:S01]  /*07d0*/  UMOV UR43, 0xffffffff ;  /* 0xffffffff002b7882 */ /* 0x000fe20000000000 */
[----:B------:R-:W-:Y:S02]  /*07e0*/  PRMT R0, RZ, 0x7610, R0 ;  /* 0x00007610ff007816 */ /* 0x000fe40000000000 */
[----:B------:R-:W-:-:S13]  /*07f0*/  ISETP.GE.U32.AND.EX P0, PT, R6, UR9, PT, P0 ;  /* 0x0000000906007c0c */ /* 0x000fda000bf06100 */
[----:B------:R-:W-:Y:S05]  /*0800*/  @P0 BRA `(.L_x_4) ;  /* 0x0000000400800947 */ /* 0x000fea0003800000 */
[----:B------:R-:W-:Y:S01]  /*0810*/  I2FP.F32.U32 R0, UR4 ;  /* 0x0000000400007c45 */ /* 0x000fe20008201000 */
[----:B------:R-:W-:Y:S01]  /*0820*/  ULDC.64 UR16, c[0x0][0x628] ;  /* 0x00018a0000107ab9 */ /* 0x000fe20000000a00 */
[----:B------:R-:W-:Y:S01]  /*0830*/  ULDC UR6, c[0x0][0x150] ;  /* 0x0000540000067ab9 */ /* 0x000fe20000000800 */
[----:B------:R-:W-:Y:S01]  /*0840*/  ISETP.NE.U32.AND P0, PT, RZ, UR16, PT ;  /* 0x00000010ff007c0c */ /* 0x000fe2000bf05070 */
[----:B------:R-:W-:Y:S01]  /*0850*/  ULDC UR15, c[0x0][0x630] ;  /* 0x00018c00000f7ab9 */ /* 0x000fe20000000800 */
[----:B------:R-:W-:Y:S01]  /*0860*/  FMUL R0, R0, UR6 ;  /* 0x0000000600007c20 */ /* 0x000fe20008400000 */
[----:B------:R-:W-:Y:S01]  /*0870*/  R2UR UR18, R7 ;  /* 0x00000000071272ca */ /* 0x000fe200000e0000 */
[----:B------:R-:W-:Y:S01]  /*0880*/  ULDC UR20, c[0x0][0x154] ;  /* 0x0000550000147ab9 */ /* 0x000fe20000000800 */
[----:B------:R-:W-:Y:S01]  /*0890*/  ISETP.NE.AND.EX P0, PT, RZ, UR17, PT, P0 ;  /* 0x00000011ff007c0c */ /* 0x000fe2000bf05300 */
[----:B------:R0:W1:Y:S01]  /*08a0*/  F2I.U32.TRUNC.NTZ R2, R0 ;  /* 0x0000000000027305 */ /* 0x000062000020f000 */
[----:B------:R-:W-:-:S02]  /*08b0*/  R2UR UR19, R6 ;  /* 0x00000000061372ca */ /* 0x000fc400000e0000 */
[----:B------:R-:W-:Y:S02]  /*08c0*/  R2UR UR8, R7 ;  /* 0x00000000070872ca */ /* 0x000fe400000e0000 */
[----:B------:R-:W-:-:S07]  /*08d0*/  R2UR UR9, R6 ;  /* 0x00000000060972ca */ /* 0x000fce00000e0000 */
[----:B0-----:R-:W-:Y:S08]  /*08e0*/  @!P0 BRA `(.L_x_5) ;  /* 0x0000000000308947 */ /* 0x001ff00003800000 */
[----:B------:R-:W-:Y:S01]  /*08f0*/  R2UR UR8, R7 ;  /* 0x00000000070872ca */ /* 0x000fe200000e0000 */
[----:B------:R-:W-:Y:S01]  /*0900*/  ULDC UR6, c[0x0][0x634] ;  /* 0x00018d0000067ab9 */ /* 0x000fe20000000800 */
[----:B------:R-:W-:-:S11]  /*0910*/  R2UR UR14, R6 ;  /* 0x00000000060e72ca */ /* 0x000fd600000e0000 */
[----:B------:R-:W-:-:S04]  /*0920*/  UIADD3 UR6, UP0, UR8, UR6, URZ ;  /* 0x0000000608067290 */ /* 0x000fc8000ff1e03f */
[----:B------:R-:W-:-:S04]  /*0930*/  UIADD3.X UR14, URZ, UR14, URZ, UP0, !UPT ;  /* 0x0000000e3f0e7290 */ /* 0x000fc800087fe43f */
[----:B------:R-:W-:-:S04]  /*0940*/  UIMAD.WIDE.U32 UR8, UR14, UR16, URZ ;  /* 0x000000100e0872a5 */ /* 0x000fc8000f8e003f */
[----:B------:R-:W-:Y:S02]  /*0950*/  UIMAD.WIDE.U32 UR10, UP0, UR6, UR17, UR8 ;  /* 0x00000011060a72a5 */ /* 0x000fe4000f800008 */
[----:B------:R-:W-:Y:S02]  /*0960*/  UIMAD.WIDE.U32 UR8, UR6, UR16, URZ ;  /* 0x00000010060872a5 */ /* 0x000fe4000f8e003f */
[----:B------:R-:W-:Y:S02]  /*0970*/  UIADD3.X UR13, URZ, URZ, URZ, UP0, !UPT ;  /* 0x0000003f3f0d7290 */ /* 0x000fe400087fe43f */
[----:B------:R-:W-:Y:S01]  /*0980*/  UIADD3 URZ, UP0, UR9, UR10, URZ ;  /* 0x0000000a093f7290 */ /* 0x000fe2000ff1e03f */
[----:B------:R-:W-:-:S03]  /*0990*/  UMOV UR12, UR11 ;  /* 0x0000000b000c7c82 */ /* 0x000fc60008000000 */
[----:B------:R-:W-:-:S12]  /*09a0*/  UIMAD.WIDE.U32.X UR8, UR14, UR17, UR12, UP0 ;  /* 0x000000110e0872a5 */ /* 0x000fd800080e040c */
.L_x_5:
[----:B------:R-:W-:Y:S01]  /*09b0*/  USHF.R.U64 UR43, UR8, UR15, UR9 ;  /* 0x0000000f082b7299 */ /* 0x000fe20008001209 */
[----:B------:R-:W-:Y:S01]  /*09c0*/  I2FP.F32.U32 R0, UR7 ;  /* 0x0000000700007c45 */ /* 0x000fe20008201000 */
[----:B------:R-:W-:Y:S01]  /*09d0*/  USHF.R.U32.HI UR5, URZ, UR15, UR9 ;  /* 0x0000000f3f057299 */ /* 0x000fe20008011609 */
[----:B-1----:R-:W-:Y:S01]  /*09e0*/  R2UR UR12, R2 ;  /* 0x00000000020c72ca */ /* 0x002fe200000e0000 */
[----:B------:R-:W-:Y:S02]  /*09f0*/  UIADD3 UR6, UP0, URZ, -UR43, URZ ;  /* 0x8000002b3f067290 */ /* 0x000fe4000ff1e03f */
[----:B------:R-:W-:Y:S01]  /*0a00*/  FMUL R0, R0, UR20 ;  /* 0x0000001400007c20 */ /* 0x000fe20008400000 */
[----:B------:R-:W-:Y:S01]  /*0a10*/  ULDC.64 UR8, c[0x0][0x620] ;  /* 0x0001880000087ab9 */ /* 0x000fe20000000a00 */
[----:B------:R-:W-:Y:S01]  /*0a20*/  UIADD3.X UR5, URZ, ~UR5, URZ, UP0, !UPT ;  /* 0x800000053f057290 */ /* 0x000fe200087fe43f */
[----:B------:R-:W-:Y:S01]  /*0a30*/  UMOV UR10, UR18 ;  /* 0x00000012000a7c82 */ /* 0x000fe20008000000 */
[----:B------:R-:W-:-:S02]  /*0a40*/  UMOV UR11, UR19 ;  /* 0x00000013000b7c82 */ /* 0x000fc40008000000 */
[----:B------:R-:W-:Y:S01]  /*0a50*/  UIMAD UR5, UR5, UR8, URZ ;  /* 0x00000008050572a4 */ /* 0x000fe2000f8e023f */
[----:B------:R-:W0:Y:S01]  /*0a60*/  F2I.U32.TRUNC.NTZ R0, R0 ;  /* 0x0000000000007305 */ /* 0x000e22000020f000 */
[----:B------:R-:W-:Y:S02]  /*0a70*/  UIMAD.WIDE.U32 UR10, UR6, UR8, UR10 ;  /* 0x00000008060a72a5 */ /* 0x000fe4000f8e000a */
[----:B------:R-:W-:Y:S01]  /*0a80*/  UIMAD UR6, UR6, UR9, UR5 ;  /* 0x00000009060672a4 */ /* 0x000fe2000f8e0205 */
[----:B------:R-:W-:Y:S01]  /*0a90*/  ULDC UR21, c[0x0][0x658] ;  /* 0x0001960000157ab9 */ /* 0x000fe20000000800 */
[----:B------:R-:W-:Y:S02]  /*0aa0*/  UMOV UR19, 0xffffffff ;  /* 0xffffffff00137882 */ /* 0x000fe40000000000 */
[----:B------:R-:W-:Y:S01]  /*0ab0*/  UIADD3 UR6, UR11, UR6, URZ ;  /* 0x000000060b067290 */ /* 0x000fe2000fffe03f */
[----:B------:R-:W-:Y:S01]  /*0ac0*/  ULDC UR15, c[0x0][0x618] ;  /* 0x00018600000f7ab9 */ /* 0x000fe20000000800 */
[----:B------:R-:W-:Y:S01]  /*0ad0*/  ULDC.64 UR8, c[0x0][0x640] ;  /* 0x0001900000087ab9 */ /* 0x000fe20000000a00 */
[----:B------:R-:W-:Y:S01]  /*0ae0*/  USHF.L.U32 UR11, UR19, UR21, URZ ;  /* 0x00000015130b7299 */ /* 0x000fe2000800063f */
[----:B------:R-:W-:Y:S01]  /*0af0*/  ISETP.NE.U32.AND P0, PT, RZ, UR8, PT ;  /* 0x00000008ff007c0c */ /* 0x000fe2000bf05070 */
[----:B------:R-:W-:-:S02]  /*0b00*/  USHF.R.U64 UR19, UR10, UR15, UR6 ;  /* 0x0000000f0a137299 */ /* 0x000fc40008001206 */
[----:B------:R-:W-:Y:S01]  /*0b10*/  USHF.R.U32.HI UR10, URZ, UR15, UR6 ;  /* 0x0000000f3f0a7299 */ /* 0x000fe20008011606 */
[----:B0-----:R-:W-:Y:S01]  /*0b20*/  R2UR UR14, R0 ;  /* 0x00000000000e72ca */ /* 0x001fe200000e0000 */
[----:B------:R-:W-:Y:S01]  /*0b30*/  ULDC UR17, c[0x0][0x608] ;  /* 0x0001820000117ab9 */ /* 0x000fe20000000800 */
[----:B------:R-:W-:Y:S01]  /*0b40*/  ISETP.NE.AND.EX P0, PT, RZ, UR9, PT, P0 ;  /* 0x00000009ff007c0c */ /* 0x000fe2000bf05300 */
[----:B------:R-:W-:Y:S02]  /*0b50*/  USHF.R.U64 UR23, UR19, UR17, UR10 ;  /* 0x0000001113177299 */ /* 0x000fe4000800120a */
[----:B------:R-:W-:Y:S01]  /*0b60*/  USHF.R.U32.HI UR10, URZ, UR17, UR10 ;  /* 0x000000113f0a7299 */ /* 0x000fe2000801160a */
[----:B------:R-:W-:Y:S01]  /*0b70*/  UMOV UR16, 0x1 ;  /* 0x0000000100107882 */ /* 0x000fe20000000000 */
[----:B------:R-:W-:Y:S02]  /*0b80*/  UIADD3 UR12, -UR12, URZ, URZ ;  /* 0x0000003f0c0c7290 */ /* 0x000fe4000fffe13f */
[----:B------:R-:W-:-:S02]  /*0b90*/  USHF.R.U64 UR24, UR23, UR21, UR10 ;  /* 0x0000001517187299 */ /* 0x000fc4000800120a */
[----:B------:R-:W-:Y:S01]  /*0ba0*/  USHF.L.U32 UR6, UR16, UR21, URZ ;  /* 0x0000001510067299 */ /* 0x000fe2000800063f */
[----:B------:R-:W-:Y:S01]  /*0bb0*/  ULDC UR13, c[0x0][0x144] ;  /* 0x00005100000d7ab9 */ /* 0x000fe20000000800 */
[----:B------:R-:W-:Y:S01]  /*0bc0*/  ULDC UR5, c[0x0][0x600] ;  /* 0x0001800000057ab9 */ /* 0x000fe20000000800 */
[----:B------:R-:W-:Y:S02]  /*0bd0*/  ULOP3.LUT UR16, URZ, UR11, URZ, 0x33, !UPT ;  /* 0x0000000b3f107292 */ /* 0x000fe4000f8e333f */
[----:B------:R-:W-:Y:S02]  /*0be0*/  USHF.R.U32.HI UR11, URZ, UR21, UR10 ;  /* 0x000000153f0b7299 */ /* 0x000fe4000801160a */
[----:B------:R-:W-:Y:S02]  /*0bf0*/  UIADD3 UR18, UR5, -0x1, URZ ;  /* 0xffffffff05127890 */ /* 0x000fe4000fffe03f */
[----:B------:R-:W-:Y:S02]  /*0c00*/  UIADD3 UR20, -UR14, URZ, URZ ;  /* 0x0000003f0e147290 */ /* 0x000fe4000fffe13f */
[----:B------:R-:W-:Y:S01]  /*0c10*/  UIMAD UR4, UR13, UR12, UR4 ;  /* 0x0000000c0d0472a4 */ /* 0x000fe2000f8e0204 */
[----:B------:R-:W-:Y:S01]  /*0c20*/  ULDC UR25, c[0x0][0x148] ;  /* 0x0000520000197ab9 */ /* 0x000fe20000000800 */
[----:B------:R-:W-:Y:S01]  /*0c30*/  ULDC UR21, c[0x0][0x648] ;  /* 0x0001920000157ab9 */ /* 0x000fe20000000800 */
[----:B------:R-:W-:Y:S01]  /*0c40*/  ULDC UR22, c[0x0][0x638] ;  /* 0x00018e0000167ab9 */ /* 0x000fe20000000800 */
[----:B------:R-:W-:Y:S01]  /*0c50*/  UMOV UR10, UR24 ;  /* 0x00000018000a7c82 */ /* 0x000fe20008000000 */
[----:B------:R-:W-:Y:S07]  /*0c60*/  @!P0 BRA `(.L_x_6) ;  /* 0x0000000000308947 */ /* 0x000fee0003800000 */
[----:B------:R-:W-:Y:S02]  /*0c70*/  ULDC UR14, c[0x0][0x64c] ;  /* 0x00019300000e7ab9 */ /* 0x000fe40000000800 */
        /* <DEDUP_REMOVED lines=8> */
[----:B------:R-:W-:-:S07]  /*0d00*/  UIMAD.WIDE.U32.X UR8, UR17, UR9, UR14, UP0 ;  /* 0x00000009110872a5 */ /* 0x000fce00080e040e */
[----:B------:R-:W-:Y:S01]  /*0d10*/  UMOV UR10, UR8 ;  /* 0x00000008000a7c82 */ /* 0x000fe20008000000 */
[----:B------:R-:W-:-:S05]  /*0d20*/  UMOV UR11, UR9 ;  /* 0x00000009000b7c82 */ /* 0x000fca0008000000 */
.L_x_6:
[----:B------:R-:W-:Y:S01]  /*0d30*/  UISETP.NE.AND UP0, UPT, UR46, URZ, UPT ;  /* 0x0000003f2e00728c */ /* 0x000fe2000bf05270 */
[----:B------:R-:W-:Y:S01]  /*0d40*/  IMAD.MOV.U32 R0, RZ, RZ, 0x1 ;  /* 0x00000001ff007424 */ /* 0x000fe200078e00ff */
[----:B------:R-:W-:Y:S02]  /*0d50*/  USHF.R.U64 UR8, UR10, UR21, UR11 ;  /* 0x000000150a087299 */ /* 0x000fe4000800120b */
[----:B------:R-:W-:Y:S02]  /*0d60*/  ULOP3.LUT UR16, UR23, UR16, URZ, 0xc0, !UPT ;  /* 0x0000001017107292 */ /* 0x000fe4000f8ec03f */
[----:B------:R-:W-:Y:S02]  /*0d70*/  ULOP3.LUT UR18, UR19, UR18, URZ, 0xc0, !UPT ;  /* 0x0000001213127292 */ /* 0x000fe4000f8ec03f */
[----:B------:R-:W-:-:S03]  /*0d80*/  UIMAD UR16, UR6, UR8, UR16 ;  /* 0x00000008061072a4 */ /* 0x000fc6000f8e0210 */
[----:B------:R-:W-:Y:S02]  /*0d90*/  @UP0 UIMAD UR4, UR25, UR20, UR7 ;  /* 0x00000014190402a4 */ /* 0x000fe4000f8e0207 */
[----:B------:R-:W-:-:S04]  /*0da0*/  UIADD3 UR7, -UR8, URZ, URZ ;  /* 0x0000003f08077290 */ /* 0x000fc8000fffe13f */
[----:B------:R-:W-:-:S03]  /*0db0*/  UIMAD UR6, UR7, UR22, UR24 ;  /* 0x00000016070672a4 */ /* 0x000fc6000f8e0218 */
[----:B------:R-:W-:Y:S01]  /*0dc0*/  ULDC UR7, c[0x0][0x610] ;  /* 0x0001840000077ab9 */ /* 0x000fe20000000800 */
[----:B------:R-:W-:Y:S02]  /*0dd0*/  UIMAD UR6, UR6, UR5, UR18 ;  /* 0x00000005060672a4 */ /* 0x000fe4000f8e0212 */
[----:B------:R-:W-:-:S04]  /*0de0*/  UIMAD UR4, UR16, UR7, UR4 ;  /* 0x00000007100472a4 */ /* 0x000fc8000f8e0204 */
[----:B------:R-:W-:Y:S02]  /*0df0*/  USEL UR42, UR6, UR4, !UP0 ;  /* 0x00000004062a7287 */ /* 0x000fe4000c000000 */
[----:B------:R-:W-:-:S12]  /*0e00*/  USEL UR41, UR4, UR6, !UP0 ;  /* 0x0000000604297287 */ /* 0x000fd8000c000000 */
.L_x_4:
[----:B------:R-:W-:-:S08]  /*0e10*/  NOP ;  /* 0x0000000000007918 */ /* 0x000fd00000000000 */
[----:B------:R-:W0:Y:S02]  /*0e20*/  USETMAXREG.TRY_ALLOC.CTAPOOL UP0, 0xf0 ;  /* 0x000000f0000079c8 */ /* 0x000e240008000600 */
[----:B0-----:R-:W-:-:S13]  /*0e30*/  PLOP3.LUT P0, PT, PT, PT, UP0, 0x80, 0x0 ;  /* 0x000000000000781c */ /* 0x001fda0003f0f008 */
[----:B------:R-:W-:Y:S05]  /*0e40*/  @!P0 BRA `(.L_x_4) ;  /* 0xfffffffc00f08947 */ /* 0x000fea000383ffff */
[----:B------:R-:W-:Y:S01]  /*0e50*/  ULDC.64 UR4, c[0x0][0x598] ;  /* 0x0001660000047ab9 */ /* 0x000fe20000000a00 */
[----:B------:R-:W-:Y:S01]  /*0e60*/  ULDC.64 UR36, c[0x0][0x208] ;  /* 0x0000820000247ab9 */ /* 0x000fe20000000a00 */
[----:B------:R-:W-:-:S04]  /*0e70*/  ISETP.NE.U32.AND P0, PT, RZ, UR4, PT ;  /* 0x00000004ff007c0c */ /* 0x000fc8000bf05070 */
[----:B------:R-:W-:-:S13]  /*0e80*/  ISETP.NE.AND.EX P0, PT, RZ, UR5, PT, P0 ;  /* 0x00000005ff007c0c */ /* 0x000fda000bf05300 */
[----:B------:R-:W-:Y:S05]  /*0e90*/  @!P0 BRA `(.L_x_7) ;  /* 0x00000000001c8947 */ /* 0x000fea0003800000 */
[----:B------:R-:W0:Y:S02]  /*0ea0*/  LDC.64 R2, c[0x0][0x598] ;  /* 0x00016600ff027b82 */ /* 0x000e240000000a00 */
[----:B0-----:R-:W2:Y:S02]  /*0eb0*/  LDG.E.64 R2, desc[UR36][R2.64] ;  /* 0x0000002402027981 */ /* 0x001ea4000c1e1b00 */
[----:B--2---:R-:W-:-:S04]  /*0ec0*/  ISETP.NE.U32.AND P0, PT, R2, RZ, PT ;  /* 0x000000ff0200720c */ /* 0x004fc80003f05070 */
[----:B------:R-:W-:-:S13]  /*0ed0*/  ISETP.NE.AND.EX P0, PT, R3, RZ, PT, P0 ;  /* 0x000000ff0300720c */ /* 0x000fda0003f05300 */
[----:B------:R-:W-:Y:S05]  /*0ee0*/  @!P0 BRA `(.L_x_7) ;  /* 0x0000000000088947 */ /* 0x000fea0003800000 */
[----:B------:R0:W5:Y:S01]  /*0ef0*/  LD.E R17, desc[UR36][R2.64] ;  /* 0x0000002402117980 */ /* 0x000162000c101900 */
[----:B------:R-:W-:Y:S05]  /*0f00*/  BRA `(.L_x_8) ;  /* 0x0000000000247947 */ /* 0x000fea0003800000 */
.L_x_7:
[----:B------:R-:W-:Y:S02]  /*0f10*/  ULDC.64 UR4, c[0x0][0x588] ;  /* 0x0001620000047ab9 */ /* 0x000fe40000000a00 */
[----:B------:R-:W-:-:S04]  /*0f20*/  ISETP.NE.U32.AND P0, PT, RZ, UR4, PT ;  /* 0x00000004ff007c0c */ /* 0x000fc8000bf05070 */
[----:B------:R-:W-:-:S13]  /*0f30*/  ISETP.NE.AND.EX P0, PT, RZ, UR5, PT, P0 ;  /* 0x00000005ff007c0c */ /* 0x000fda000bf05300 */
[----:B------:R-:W-:Y:S05]  /*0f40*/  @!P0 BRA `(.L_x_9) ;  /* 0x00000000000c8947 */ /* 0x000fea0003800000 */
[----:B------:R-:W0:Y:S02]  /*0f50*/  LDC.64 R2, c[0x0][0x588] ;  /* 0x00016200ff027b82 */ /* 0x000e240000000a00 */
[----:B0-----:R1:W5:Y:S01]  /*0f60*/  LDG.E R17, desc[UR36][R2.64] ;  /* 0x0000002402117981 */ /* 0x001362000c1e1900 */
[----:B------:R-:W-:Y:S05]  /*0f70*/  BRA `(.L_x_8) ;  /* 0x0000000000087947 */ /* 0x000fea0003800000 */
.L_x_9:
[----:B------:R-:W-:Y:S02]  /*0f80*/  ULDC UR4, c[0x0][0x580] ;  /* 0x0001600000047ab9 */ /* 0x000fe40000000800 */
[----:B------:R-:W-:-:S07]  /*0f90*/  MOV R17, UR4 ;  /* 0x0000000400117c02 */ /* 0x000fce0008000f00 */
.L_x_8:
[----:B------:R-:W-:Y:S02]  /*0fa0*/  ULDC.64 UR4, c[0x0][0x5a0] ;  /* 0x0001680000047ab9 */ /* 0x000fe40000000a00 */
[----:B------:R-:W-:-:S04]  /*0fb0*/  ISETP.NE.U32.AND P0, PT, RZ, UR4, PT ;  /* 0x00000004ff007c0c */ /* 0x000fc8000bf05070 */
[----:B------:R-:W-:-:S13]  /*0fc0*/  ISETP.NE.AND.EX P0, PT, RZ, UR5, PT, P0 ;  /* 0x00000005ff007c0c */ /* 0x000fda000bf05300 */
[----:B------:R-:W-:Y:S05]  /*0fd0*/  @!P0 BRA `(.L_x_10) ;  /* 0x00000000001c8947 */ /* 0x000fea0003800000 */
[----:B01----:R-:W0:Y:S02]  /*0fe0*/  LDC.64 R2, c[0x0][0x5a0] ;  /* 0x00016800ff027b82 */ /* 0x003e240000000a00 */
[----:B0-----:R-:W2:Y:S02]  /*0ff0*/  LDG.E.64 R2, desc[UR36][R2.64] ;  /* 0x0000002402027981 */ /* 0x001ea4000c1e1b00 */
[----:B--2---:R-:W-:-:S04]  /*1000*/  ISETP.NE.U32.AND P0, PT, R2, RZ, PT ;  /* 0x000000ff0200720c */ /* 0x004fc80003f05070 */
[----:B------:R-:W-:-:S13]  /*1010*/  ISETP.NE.AND.EX P0, PT, R3, RZ, PT, P0 ;  /* 0x000000ff0300720c */ /* 0x000fda0003f05300 */
[----:B------:R-:W-:Y:S05]  /*1020*/  @!P0 BRA `(.L_x_10) ;  /* 0x0000000000088947 */ /* 0x000fea0003800000 */
[----:B------:R0:W5:Y:S01]  /*1030*/  LD.E R18, desc[UR36][R2.64] ;  /* 0x0000002402127980 */ /* 0x000162000c101900 */
[----:B------:R-:W-:Y:S05]  /*1040*/  BRA `(.L_x_11) ;  /* 0x0000000000247947 */ /* 0x000fea0003800000 */
.L_x_10:
[----:B------:R-:W-:Y:S02]  /*1050*/  ULDC.64 UR4, c[0x0][0x590] ;  /* 0x0001640000047ab9 */ /* 0x000fe40000000a00 */
[----:B------:R-:W-:-:S04]  /*1060*/  ISETP.NE.U32.AND P0, PT, RZ, UR4, PT ;  /* 0x00000004ff007c0c */ /* 0x000fc8000bf05070 */
[----:B------:R-:W-:-:S13]  /*1070*/  ISETP.NE.AND.EX P0, PT, RZ, UR5, PT, P0 ;  /* 0x00000005ff007c0c */ /* 0x000fda000bf05300 */
[----:B------:R-:W-:Y:S05]  /*1080*/  @!P0 BRA `(.L_x_12) ;  /* 0x00000000000c8947 */ /* 0x000fea0003800000 */
[----:B------:R-:W2:Y:S02]  /*1090*/  LDC.64 R18, c[0x0][0x590] ;  /* 0x00016400ff127b82 */ /* 0x000ea40000000a00 */
[----:B--2---:R2:W5:Y:S01]  /*10a0*/  LDG.E R18, desc[UR36][R18.64] ;  /* 0x0000002412127981 */ /* 0x004562000c1e1900 */
[----:B------:R-:W-:Y:S05]  /*10b0*/  BRA `(.L_x_11) ;  /* 0x0000000000087947 */ /* 0x000fea0003800000 */
.L_x_12:
[----:B------:R-:W-:Y:S02]  /*10c0*/  ULDC UR4, c[0x0][0x584] ;  /* 0x0001610000047ab9 */ /* 0x000fe40000000800 */
[----:B------:R-:W-:-:S07]  /*10d0*/  IMAD.U32 R18, RZ, RZ, UR4 ;  /* 0x00000004ff127e24 */ /* 0x000fce000f8e00ff */
.L_x_11:
[----:B------:R-:W-:-:S13]  /*10e0*/  LOP3.LUT P0, RZ, R0, 0xff, RZ, 0xc0, !PT ;  /* 0x000000ff00ff7812 */ /* 0x000fda000780c0ff */
[----:B------:R-:W-:Y:S05]  /*10f0*/  @!P0 EXIT ;  /* 0x000000000000894d */ /* 0x000fea0003800000 */
[----:B------:R-:W-:Y:S01]  /*1100*/  ULDC UR4, c[0x0][0x28c] ;  /* 0x0000a30000047ab9 */ /* 0x000fe20000000800 */
[----:B------:R-:W-:Y:S01]  /*1110*/  UMOV UR38, URZ ;  /* 0x0000003f00267c82 */ /* 0x000fe20008000000 */
[----:B------:R-:W-:Y:S01]  /*1120*/  UIADD3 UR4, UR4, 0x3f, URZ ;  /* 0x0000003f04047890 */ /* 0x000fe2000fffe03f */
[----:B------:R-:W-:-:S03]  /*1130*/  UMOV UR39, URZ ;  /* 0x0000003f00277c82 */ /* 0x000fc60008000000 */
[----:B------:R-:W-:-:S04]  /*1140*/  USHF.R.S32.HI UR5, URZ, 0x1f, UR4 ;  /* 0x0000001f3f057899 */ /* 0x000fc80008011404 */
[----:B------:R-:W-:-:S04]  /*1150*/  ULEA.HI UR5, UR5, UR4, URZ, 0x6 ;  /* 0x0000000405057291 */ /* 0x000fc8000f8f303f */
[----:B------:R-:W-:-:S12]  /*1160*/  USHF.R.S32.HI UR44, URZ, 0x6, UR5 ;  /* 0x000000063f2c7899 */ /* 0x000fd80008011405 */
.L_x_546:
[----:B------:R-:W3:Y:S01]  /*1170*/  S2R R0, SR_TID.X ;  /* 0x0000000000007919 */ /* 0x000ee20000002100 */
[----:B----4-:R-:W4:Y:S01]  /*1180*/  S2UR UR7, SR_CgaCtaId ;  /* 0x00000000000779c3 */ /* 0x010f220000008800 */
[----:B------:R-:W-:Y:S02]  /*1190*/  UMOV UR6, 0x400 ;  /* 0x0000040000067882 */ /* 0x000fe40000000000 */
[----:B----4-:R-:W-:Y:S01]  /*11a0*/  ULEA UR6, UR7, UR6, 0x18 ;  /* 0x0000000607067291 */ /* 0x010fe2000f8ec03f */
[----:B---3--:R-:W-:-:S04]  /*11b0*/  LOP3.LUT R0, R0, 0x80, RZ, 0xc0, !PT ;  /* 0x0000008000007812 */ /* 0x008fc800078ec0ff */
[----:B------:R-:W-:-:S06]  /*11c0*/  SHF.R.U32.HI R0, RZ, 0x7, R0 ;  /* 0x00000007ff007819 */ /* 0x000fcc0000011600 */
[----:B------:R-:W3:Y:S02]  /*11d0*/  SHFL.IDX PT, R0, R0, RZ, 0x1f ;  /* 0x00001fff00007589 */ /* 0x000ee400000e0000 */
[----:B---3--:R-:W-:-:S13]  /*11e0*/  R2UR UR4, R0 ;  /* 0x00000000000472ca */ /* 0x008fda00000e0000 */
[----:B------:R-:W-:-:S04]  /*11f0*/  ULEA.HI UR5, UR4, UR4, URZ, 0x1 ;  /* 0x0000000404057291 */ /* 0x000fc8000f8f083f */
[----:B------:R-:W-:-:S04]  /*1200*/  ULOP3.LUT UR5, UR5, 0xffffe, URZ, 0xc0, !UPT ;  /* 0x000ffffe05057892 */ /* 0x000fc8000f8ec03f */
[----:B------:R-:W-:-:S03]  /*1210*/  UIADD3 UR5, UR4, -UR5, URZ ;  /* 0x8000000504057290 */ /* 0x000fc6000fffe03f */
[----:B------:R-:W-:Y:S01]  /*1220*/  ULDC UR4, c[0x0][0x28c] ;  /* 0x0000a30000047ab9 */ /* 0x000fe20000000800 */
[----:B------:R-:W-:Y:S01]  /*1230*/  ULEA UR5, UR5, UR6, 0xc ;  /* 0x0000000605057291 */ /* 0x000fe2000f8e603f */
[----:B------:R-:W-:-:S03]  /*1240*/  ISETP.LT.AND P0, PT, RZ, UR4, PT ;  /* 0x00000004ff007c0c */ /* 0x000fc6000bf01270 */
[----:B------:R-:W-:-:S04]  /*1250*/  UIADD3 UR5, UR5, 0x180, URZ ;  /* 0x0000018005057890 */ /* 0x000fc8000fffe03f */
[----:B------:R-:W-:-:S04]  /*1260*/  USHF.R.U32.HI UR5, URZ, 0x4, UR5 ;  /* 0x000000043f057899 */ /* 0x000fc80008011605 */
[----:B------:R-:W-:-:S04]  /*1270*/  ULOP3.LUT UR5, UR5, 0x3fff, URZ, 0xc0, !UPT ;  /* 0x00003fff05057892 */ /* 0x000fc8000f8ec03f */
[----:B------:R-:W-:Y:S01]  /*1280*/  ULOP3.LUT UR45, UR5, 0x10000, URZ, 0xfc, !UPT ;  /* 0x00010000052d7892 */ /* 0x000fe2000f8efc3f */
[----:B0-----:R-:W-:Y:S11]  /*1290*/  @P0 BRA `(.L_x_13) ;  /* 0x0000000000400947 */ /* 0x001ff60003800000 */
[----:B------:R-:W-:Y:S01]  /*12a0*/  MOV R0, 0x0 ;  /* 0x0000000000007802 */ /* 0x000fe20000000f00 */
[----:B------:R-:W-:Y:S01]  /*12b0*/  ULDC.64 UR4, c[0x4][0x68] ;  /* 0x01001a0000047ab9 */ /* 0x000fe20000000a00 */
[----:B------:R-:W-:Y:S01]  /*12c0*/  ULDC.64 UR6, c[0x4][0x8] ;  /* 0x0100020000067ab9 */ /* 0x000fe20000000a00 */
[----:B------:R-:W-:Y:S01]  /*12d0*/  IMAD.U32 R4, RZ, RZ, UR4 ;  /* 0x00000004ff047e24 */ /* 0x000fe2000f8e00ff */
[----:B01----:R0:W1:Y:S01]  /*12e0*/  LDC.64 R2, c[0x4][R0] ;  /* 0x0100000000027b82 */ /* 0x0030620000000a00 */
[----:B------:R-:W-:Y:S01]  /*12f0*/  IMAD.U32 R5, RZ, RZ, UR5 ;  /* 0x00000005ff057e24 */ /* 0x000fe2000f8e00ff */
[----:B------:R-:W-:Y:S01]  /*1300*/  ULDC.64 UR4, c[0x4][0x70] ;  /* 0x01001c0000047ab9 */ /* 0x000fe20000000a00 */
[----:B------:R-:W-:Y:S01]  /*1310*/  IMAD.U32 R10, RZ, RZ, UR6 ;  /* 0x00000006ff0a7e24 */ /* 0x000fe2000f8e00ff */
[----:B------:R-:W-:Y:S01]  /*1320*/  MOV R6, UR4 ;  /* 0x0000000400067c02 */ /* 0x000fe20008000f00 */
[----:B------:R-:W-:Y:S01]  /*1330*/  IMAD.U32 R7, RZ, RZ, UR5 ;  /* 0x00000005ff077e24 */ /* 0x000fe2000f8e00ff */
[----:B------:R-:W-:Y:S01]  /*1340*/  MOV R8, 0x1e1 ;  /* 0x000001e100087802 */ /* 0x000fe20000000f00 */
[----:B------:R-:W-:-:S02]  /*1350*/  IMAD.U32 R11, RZ, RZ, UR7 ;  /* 0x00000007ff0b7e24 */ /* 0x000fc4000f8e00ff */
[----:B------:R-:W-:Y:S02]  /*1360*/  IMAD.MOV.U32 R12, RZ, RZ, 0x1 ;  /* 0x00000001ff0c7424 */ /* 0x000fe400078e00ff */
[----:B0-----:R-:W-:-:S07]  /*1370*/  IMAD.MOV.U32 R13, RZ, RZ, RZ ;  /* 0x000000ffff0d7224 */ /* 0x001fce00078e00ff */
[----:B------:R-:W-:-:S07]  /*1380*/  LEPC R20, `(.L_x_13) ;  /* 0x000000001014794e */ /* 0x000fce0000000000 */
[----:B-12--5:R-:W-:Y:S05]  /*1390*/  CALL.ABS.NOINC R2 ;  /* 0x0000000002007343 */ /* 0x026fea0003c00000 */
.L_x_13:
[----:B------:R-:W-:-:S06]  /*13a0*/  ULOP3.LUT UR4, UR40, 0x1, URZ, 0xfc, !UPT ;  /* 0x0000000128047892 */ /* 0x000fcc000f8efc3f */
[----:B------:R-:W-:-:S05]  /*13b0*/  IMAD.U32 R0, RZ, RZ, UR4 ;  /* 0x00000004ff007e24 */ /* 0x000fca000f8e00ff */
[----:B------:R-:W-:-:S13]  /*13c0*/  ISETP.NE.AND P0, PT, R0, 0x3, PT ;  /* 0x000000030000780c */ /* 0x000fda0003f05270 */
[----:B------:R-:W-:Y:S05]  /*13d0*/  @!P0 BRA `(.L_x_14) ;  /* 0x0000000000048947 */ /* 0x000fea0003800000 */
[----:B------:R-:W-:Y:S01]  /*13e0*/  BPT.TRAP 0x1 ;  /* 0x000000040000795c */ /* 0x000fe20000300000 */
.L_x_14:
[----:B------:R-:W3:Y:S01]  /*13f0*/  S2UR UR5, SR_CgaCtaId ;  /* 0x00000000000579c3 */ /* 0x000ee20000008800 */
[----:B------:R-:W-:Y:S01]  /*1400*/  UMOV UR4, 0x400 ;  /* 0x0000040000047882 */ /* 0x000fe20000000000 */
[----:B01----:R-:W-:Y:S01]  /*1410*/  MOV R3, UR39 ;  /* 0x0000002700037c02 */ /* 0x003fe20008000f00 */
[----:B------:R-:W-:-:S05]  /*1420*/  IMAD.U32 R2, RZ, RZ, UR38 ;  /* 0x00000026ff027e24 */ /* 0x000fca000f8e00ff */
[----:B------:R-:W-:Y:S01]  /*1430*/  SHF.L.U32 R2, R2, 0x1f, RZ ;  /* 0x0000001f02027819 */ /* 0x000fe200000006ff */
[----:B---3--:R-:W-:-:S06]  /*1440*/  ULEA UR4, UR5, UR4, 0x18 ;  /* 0x0000000405047291 */ /* 0x008fcc000f8ec03f */
[----:B------:R-:W-:-:S04]  /*1450*/  IMAD.U32 R0, RZ, RZ, UR4 ;  /* 0x00000004ff007e24 */ /* 0x000fc8000f8e00ff */
[----:B------:R-:W-:-:S04]  /*1460*/  IMAD R3, R3, 0x8, R0 ;  /* 0x0000000803037824 */ /* 0x000fc800078e0200 */
[----:B------:R0:W1:Y:S01]  /*1470*/  SYNCS.PHASECHK.TRANS64.TRYWAIT P1, [R3+URZ], R2 ;  /* 0x00000002030075a7 */ /* 0x000062000802017f */
[----:B------:R-:W-:Y:S05]  /*1480*/  @!P0 BRA `(.L_x_15) ;  /* 0x0000000000048947 */ /* 0x000fea0003800000 */
[----:B------:R-:W-:Y:S01]  /*1490*/  BPT.TRAP 0x1 ;  /* 0x000000040000795c */ /* 0x000fe20000300000 */
.L_x_15:
[----:B-1----:R-:W-:Y:S05]  /*14a0*/  @P1 BRA `(.L_x_16) ;  /* 0x0000000000081947 */ /* 0x002fea0003800000 */
[----:B------:R-:W1:Y:S02]  /*14b0*/  SYNCS.PHASECHK.TRANS64.TRYWAIT P1, [R3+URZ], R2 ;  /* 0x00000002030075a7 */ /* 0x000e64000802017f */
[----:B-1----:R-:W-:Y:S05]  /*14c0*/  @!P1 BRA `(.L_x_17) ;  /* 0x0000012c00fc9947 */ /* 0x002fea0003800000 */
.L_x_16:
[----:B------:R-:W-:-:S04]  /*14d0*/  UISETP.LT.AND UP0, UPT, UR44, 0x1, UPT ;  /* 0x000000012c00788c */ /* 0x000fc8000bf01270 */
[----:B------:R-:W-:-:S06]  /*14e0*/  USEL UR4, UR44, 0x1, UP0 ;  /* 0x000000012c047887 */ /* 0x000fcc0008000000 */
[----:B01----:R-:W-:Y:S01]  /*14f0*/  MOV R3, UR4 ;  /* 0x0000000400037c02 */ /* 0x003fe20008000f00 */
[----:B------:R-:W-:Y:S05]  /*1500*/  WARPSYNC.ALL ;  /* 0x0000000000007948 */ /* 0x000fea0003800000 */
[----:B------:R-:W-:-:S04]  /*1510*/  IADD3 R3, -R3, UR44, RZ ;  /* 0x0000002c03037c10 */ /* 0x000fc8000fffe1ff */
[----:B------:R-:W-:Y:S02]  /*1520*/  ISETP.GE.AND P1, PT, R3, 0x1, PT ;  /* 0x000000010300780c */ /* 0x000fe40003f26270 */
[----:B------:R-:W-:Y:S01]  /*1530*/  R2UR UR4, R0 ;  /* 0x00000000000472ca */ /* 0x000fe200000e0000 */
[----:B------:R-:W-:Y:S01]  /*1540*/  ULEA UR9, UR39, UR45, 0xa ;  /* 0x0000002d27097291 */ /* 0x000fe2000f8e503f */
[----:B------:R-:W-:Y:S01]  /*1550*/  WARPGROUP.ARRIVE ;  /* 0x00000000000079c5 */ /* 0x000fe20000000000 */
[----:B------:R-:W-:Y:S01]  /*1560*/  UMOV UR5, 0x80000020 ;  /* 0x8000002000057882 */ /* 0x000fe20000000000 */
[----:B------:R-:W-:-:S09]  /*1570*/  UMOV UR7, 0x80000020 ;  /* 0x8000002000077882 */ /* 0x000fd20000000000 */
[----:B------:R-:W-:-:S04]  /*1580*/  UIADD3 UR4, UR4, 0x1c180, URZ ;  /* 0x0001c18004047890 */ /* 0x000fc8000fffe03f */
[----:B------:R-:W-:-:S04]  /*1590*/  USHF.R.U32.HI UR4, URZ, 0x4, UR4 ;  /* 0x000000043f047899 */ /* 0x000fc80008011604 */
[----:B------:R-:W-:-:S04]  /*15a0*/  ULOP3.LUT UR4, UR4, 0x3fff, URZ, 0xc0, !UPT ;  /* 0x00003fff04047892 */ /* 0x000fc8000f8ec03f */
[----:B------:R-:W-:-:S03]  /*15b0*/  ULOP3.LUT UR8, UR4, 0x10000, URZ, 0xfc, !UPT ;  /* 0x0001000004087892 */ /* 0x000fc6000f8efc3f */
[----:B------:R-:W-:Y:S01]  /*15c0*/  UMOV UR4, UR9 ;  /* 0x0000000900047c82 */ /* 0x000fe20008000000 */
[----:B------:R-:W-:-:S07]  /*15d0*/  ULEA UR10, UR39, UR8, 0xa ;  /* 0x00000008270a7291 */ /* 0x000fce000f8e503f */
[----:B------:R-:W-:Y:S02]  /*15e0*/  UMOV UR6, UR10 ;  /* 0x0000000a00067c82 */ /* 0x000fe40008000000 */
[----:B------:R-:W-:Y:S01]  /*15f0*/  IGMMA.64x256x32.S8.S8 R24, gdesc[UR4], RZ, !UPT, gsb0 ;  /* 0x06600000041879f1 */ /* 0x000fe2000c0410ff */
[----:B------:R-:W-:Y:S01]  /*1600*/  UIADD3 UR4, UR9, 0x200, URZ ;  /* 0x0000020009047890 */ /* 0x000fe2000fffe03f */
[----:B------:R-:W-:Y:S01]  /*1610*/  UMOV UR5, 0x80000020 ;  /* 0x8000002000057882 */ /* 0x000fe20000000000 */
[----:B------:R-:W-:Y:S02]  /*1620*/  WARPGROUP.DEPBAR.LE gsb0, 0x0 ;  /* 0x00008000000079c5 */ /* 0x000fe40000010000 */
[----:B------:R-:W-:Y:S01]  /*1630*/  STL.64 [R1], R24 ;  /* 0x0000001801007387 */ /* 0x000fe20000100a00 */
[----:B------:R-:W-:Y:S01]  /*1640*/  IMAD.MOV.U32 R235, RZ, RZ, R50 ;  /* 0x000000ffffeb7224 */ /* 0x000fe200078e0032 */
[----:B------:R-:W-:Y:S01]  /*1650*/  MOV R232, R53 ;  /* 0x0000003500e87202 */ /* 0x000fe20000000f00 */
[----:B------:R-:W-:Y:S01]  /*1660*/  IMAD.MOV.U32 R234, RZ, RZ, R51 ;  /* 0x000000ffffea7224 */ /* 0x000fe200078e0033 */
[----:B------:R-:W-:Y:S01]  /*1670*/  STL.64 [R1+0x8], R26 ;  /* 0x0000081a01007387 */ /* 0x000fe20000100a00 */
        /* <DEDUP_REMOVED lines=69> */
[----:B------:R0:W-:Y:S01]  /*1ad0*/  STL.64 [R1+0x60], R48 ;  /* 0x0000603001007387 */ /* 0x0001e20000100a00 */
[----:B------:R-:W-:-:S02]  /*1ae0*/  IMAD.MOV.U32 R183, RZ, RZ, R99 ;  /* 0x000000ffffb77224 */ /* 0x000fc400078e0063 */
[----:B------:R-:W-:Y:S02]  /*1af0*/  IMAD.MOV.U32 R184, RZ, RZ, R100 ;  /* 0x000000ffffb87224 */ /* 0x000fe400078e0064 */
[----:B------:R-:W-:Y:S02]  /*1b00*/  IMAD.MOV.U32 R186, RZ, RZ, R102 ;  /* 0x000000ffffba7224 */ /* 0x000fe400078e0066 */
[----:B------:R-:W-:Y:S02]  /*1b10*/  IMAD.MOV.U32 R187, RZ, RZ, R103 ;  /* 0x000000ffffbb7224 */ /* 0x000fe400078e0067 */
[----:B------:R-:W-:Y:S02]  /*1b20*/  IMAD.MOV.U32 R188, RZ, RZ, R104 ;  /* 0x000000ffffbc7224 */ /* 0x000fe400078e0068 */
[----:B------:R-:W-:Y:S02]  /*1b30*/  IMAD.MOV.U32 R190, RZ, RZ, R106 ;  /* 0x000000ffffbe7224 */ /* 0x000fe400078e006a */
        /* <DEDUP_REMOVED lines=23> */
[----:B--2---:R-:W-:Y:S02]  /*1cb0*/  IMAD.MOV.U32 R19, RZ, RZ, R138 ;  /* 0x000000ffff137224 */ /* 0x004fe400078e008a */
        /* <DEDUP_REMOVED lines=10> */
[----:B0-----:R-:W-:-:S06]  /*1d60*/  WARPGROUP.ARRIVE ;  /* 0x00000000000079c5 */ /* 0x001fcc0000000000 */
[----:B------:R-:W-:Y:S03]  /*1d70*/  IGMMA.64x256x32.S8.S8 R24, gdesc[UR4], RZ, !UPT, gsb0 ;  /* 0x06600000041879f1 */ /* 0x000fe6000c0410ff */
[----:B------:R-:W-:Y:S02]  /*1d80*/  WARPGROUP.DEPBAR.LE gsb0, 0x0 ;  /* 0x00008000000079c5 */ /* 0x000fe40000010000 */
[----:B------:R-:W-:Y:S04]  /*1d90*/  STL.64 [R1+0x2b0], R150 ;  /* 0x0002b09601007387 */ /* 0x000fe80000100a00 */
        /* <DEDUP_REMOVED lines=20> */
[----:B------:R0:W-:Y:S04]  /*1ee0*/  STL.64 [R1+0x208], R108 ;  /* 0x0002086c01007387 */ /* 0x0001e80000100a00 */
[----:B0-----:R-:W2:Y:S04]  /*1ef0*/  LDL.LU R108, [R1] ;  /* 0x00000000016c7983 */ /* 0x001ea80000300800 */
[----:B------:R-:W2:Y:S04]  /*1f00*/  LDL.LU R109, [R1+0x4] ;  /* 0x00000400016d7983 */ /* 0x000ea80000300800 */
        /* <DEDUP_REMOVED lines=23> */
[----:B------:R-:W2:Y:S01]  /*2080*/  LDL.LU R133, [R1+0x64] ;  /* 0x0000640001857983 */ /* 0x000ea20000300800 */
        /* <DEDUP_REMOVED lines=17> */
[----:B------:R-:W-:Y:S01]  /*21a0*/  UIADD3 UR4, UR9, 0x2, URZ ;  /* 0x0000000209047890 */ /* 0x000fe2000fffe03f */
[----:B------:R-:W-:Y:S01]  /*21b0*/  IMAD.MOV.U32 R146, RZ, RZ, R223 ;  /* 0x000000ffff927224 */ /* 0x000fe200078e00df */
[----:B------:R-:W-:Y:S01]  /*21c0*/  UIADD3 UR6, UR10, 0x2, URZ ;  /* 0x000000020a067890 */ /* 0x000fe2000fffe03f */
[----:B------:R-:W-:Y:S01]  /*21d0*/  IMAD.MOV.U32 R148, RZ, RZ, R221 ;  /* 0x000000ffff947224 */ /* 0x000fe200078e00dd */
[----:B------:R-:W-:Y:S01]  /*21e0*/  MOV R221, R20 ;  /* 0x0000001400dd7202 */ /* 0x000fe20000000f00 */
[----:B------:R-:W-:Y:S01]  /*21f0*/  IMAD.MOV.U32 R149, RZ, RZ, R220 ;  /* 0x000000ffff957224 */ /* 0x000fe200078e00dc */
[----:B------:R-:W-:Y:S01]  /*2200*/  UMOV UR5, 0x80000020 ;  /* 0x8000002000057882 */ /* 0x000fe20000000000 */
[----:B------:R-:W-:Y:S01]  /*2210*/  IMAD.MOV.U32 R150, RZ, RZ, R219 ;  /* 0x000000ffff967224 */ /* 0x000fe200078e00db */
[----:B------:R-:W-:Y:S01]  /*2220*/  UMOV UR7, 0x80000020 ;  /* 0x8000002000077882 */ /* 0x000fe20000000000 */
        /* <DEDUP_REMOVED lines=13> */
[----:B------:R-:W-:-:S06]  /*2300*/  IMAD.MOV.U32 R235, RZ, RZ, R2 ;  /* 0x000000ffffeb7224 */ /* 0x000fcc00078e0002 */
[----:B--2---:R-:W-:-:S06]  /*2310*/  WARPGROUP.ARRIVE ;  /* 0x00000000000079c5 */ /* 0x004fcc0000000000 */
[----:B------:R-:W-:Y:S03]  /*2320*/  IGMMA.64x256x32.S8.S8 R108, gdesc[UR4], R108, gsb0 ;  /* 0x06600000046c79f1 */ /* 0x000fe6000804106c */
[----:B------:R-:W-:Y:S02]  /*2330*/  WARPGROUP.DEPBAR.LE gsb0, 0x0 ;  /* 0x00008000000079c5 */ /* 0x000fe40000010000 */
[----:B------:R-:W-:Y:S04]  /*2340*/  STL.64 [R1], R108 ;  /* 0x0000006c01007387 */ /* 0x000fe80000100a00 */
        /* <DEDUP_REMOVED lines=63> */
[----:B0-----:R-:W2:Y:S04]  /*2740*/  LDL.LU.64 R150, [R1+0x2b0] ;  /* 0x0002b00001967983 */ /* 0x001ea80000300a00 */
[----:B------:R-:W2:Y:S04]  /*2750*/  LDL.LU.64 R148, [R1+0x2a8] ;  /* 0x0002a80001947983 */ /* 0x000ea80000300a00 */
        /* <DEDUP_REMOVED lines=19> */
[----:B------:R-:W2:Y:S01]  /*2890*/  LDL.LU.64 R108, [R1+0x208] ;  /* 0x00020800016c7983 */ /* 0x000ea20000300a00 */
[----:B------:R-:W-:Y:S01]  /*28a0*/  UIADD3 UR4, UR9, 0x202, URZ ;  /* 0x0000020209047890 */ /* 0x000fe2000fffe03f */
[----:B------:R-:W-:Y:S01]  /*28b0*/  UMOV UR5, 0x80000020 ;  /* 0x8000002000057882 */ /* 0x000fe20000000000 */
[----:B--2---:R-:W-:-:S07]  /*28c0*/  WARPGROUP.ARRIVE ;  /* 0x00000000000079c5 */ /* 0x004fce0000000000 */
[----:B------:R-:W-:Y:S03]  /*28d0*/  IGMMA.64x256x32.S8.S8 R24, gdesc[UR4], R24, gsb0 ;  /* 0x06600000041879f1 */ /* 0x000fe60008041018 */
[----:B------:R-:W-:Y:S02]  /*28e0*/  WARPGROUP.DEPBAR.LE gsb0, 0x0 ;  /* 0x00008000000079c5 */ /* 0x000fe40000010000 */
[----:B-1----:R-:W-:Y:S05]  /*28f0*/  @!P1 BRA `(.L_x_18) ;  /* 0x0000002000889947 */ /* 0x002fea0003800000 */
[----:B------:R-:W-:Y:S02]  /*2900*/  UIADD3 UR4, UR39, 0x1, URZ ;  /* 0x0000000127047890 */ /* 0x000fe4000fffe03f */
[----:B------:R-:W-:Y:S02]  /*2910*/  UMOV UR10, UR39 ;  /* 0x00000027000a7c82 */ /* 0x000fe40008000000 */
[----:B------:R-:W-:-:S04]  /*2920*/  UISETP.NE.AND UP0, UPT, UR4, 0x7, UPT ;  /* 0x000000070400788c */ /* 0x000fc8000bf05270 */
[----:B------:R-:W-:Y:S02]  /*2930*/  USEL UR5, URZ, 0x1, UP0 ;  /* 0x000000013f057887 */ /* 0x000fe40008000000 */
[----:B------:R-:W-:Y:S02]  /*2940*/  USEL UR9, UR4, URZ, UP0 ;  /* 0x0000003f04097287 */ /* 0x000fe40008000000 */
[----:B------:R-:W-:-:S06]  /*2950*/  ULOP3.LUT UR5, UR38, UR5, URZ, 0x3c, !UPT ;  /* 0x0000000526057292 */ /* 0x000fcc000f8e3c3f */
[----:B------:R-:W-:-:S07]  /*2960*/  IMAD.U32 R2, RZ, RZ, UR5 ;  /* 0x00000005ff027e24 */ /* 0x000fce000f8e00ff */
.L_x_25:
[----:B0-----:R-:W-:Y:S05]  /*2970*/  @!P0 BRA `(.L_x_19) ;  /* 0x0000000000048947 */ /* 0x001fea0003800000 */
[----:B------:R-:W-:Y:S01]  /*2980*/  BPT.TRAP 0x1 ;  /* 0x000000040000795c */ /* 0x000fe20000300000 */
.L_x_19:
[----:B------:R-:W0:Y:S01]  /*2990*/  S2UR UR5, SR_CgaCtaId ;  /* 0x00000000000579c3 */ /* 0x000e220000008800 */
[----:B------:R-:W-:Y:S01]  /*29a0*/  UMOV UR4, 0x400 ;  /* 0x0000040000047882 */ /* 0x000fe20000000000 */
[----:B------:R-:W-:Y:S02]  /*29b0*/  MOV R4, UR9 ;  /* 0x0000000900047c02 */ /* 0x000fe40008000f00 */
[----:B------:R-:W-:Y:S01]  /*29c0*/  SHF.L.U32 R5, R2, 0x1f, RZ ;  /* 0x0000001f02057819 */ /* 0x000fe200000006ff */
[----:B0-----:R-:W-:-:S06]  /*29d0*/  ULEA UR4, UR5, UR4, 0x18 ;  /* 0x0000000405047291 */ /* 0x001fcc000f8ec03f */
[----:B------:R-:W-:-:S04]  /*29e0*/  IMAD.U32 R0, RZ, RZ, UR4 ;  /* 0x00000004ff007e24 */ /* 0x000fc8000f8e00ff */
[----:B------:R-:W-:-:S04]  /*29f0*/  IMAD R4, R4, 0x8, R0 ;  /* 0x0000000804047824 */ /* 0x000fc800078e0200 */
[----:B------:R0:W1:Y:S01]  /*2a00*/  SYNCS.PHASECHK.TRANS64.TRYWAIT P1, [R4+URZ], R5 ;  /* 0x00000005040075a7 */ /* 0x000062000802017f */
[----:B------:R-:W-:Y:S05]  /*2a10*/  @!P0 BRA `(.L_x_20) ;  /* 0x0000000000048947 */ /* 0x000fea0003800000 */
[----:B------:R-:W-:Y:S01]  /*2a20*/  BPT.TRAP 0x1 ;  /* 0x000000040000795c */ /* 0x000fe20000300000 */
.L_x_20:
[----:B-1----:R-:W-:Y:S05]  /*2a30*/  @P1 BRA `(.L_x_21) ;  /* 0x0000000000081947 */ /* 0x002fea0003800000 */
[----:B------:R-:W1:Y:S02]  /*2a40*/  SYNCS.PHASECHK.TRANS64.TRYWAIT P1, [R4+URZ], R5 ;  /* 0x00000005040075a7 */ /* 0x000e64000802017f */
[----:B-1----:R-:W-:Y:S05]  /*2a50*/  @!P1 BRA `(.L_x_22) ;  /* 0x0000011800ac9947 */ /* 0x002fea0003800000 */
.L_x_21:
        /* <DEDUP_REMOVED lines=64> */
[----:B--2---:R-:W2:Y:S04]  /*2e60*/  LDL.LU.64 R24, [R1] ;  /* 0x0000000001187983 */ /* 0x004ea80000300a00 */
        /* <DEDUP_REMOVED lines=63> */
[----:B------:R-:W-:-:S02]  /*3260*/  ULEA UR11, UR9, UR45, 0xa ;  /* 0x0000002d090b7291 */ /* 0x000fc4000f8e503f */
[----:B------:R-:W-:Y:S01]  /*3270*/  ULEA UR12, UR9, UR8, 0xa ;  /* 0x00000008090c7291 */ /* 0x000fe2000f8e503f */
[----:B------:R-:W-:Y:S01]  /*3280*/  UMOV UR5, 0x80000020 ;  /* 0x8000002000057882 */ /* 0x000fe20000000000 */
[----:B------:R-:W-:-:S03]  /*3290*/  UMOV UR7, 0x80000020 ;  /* 0x8000002000077882 */ /* 0x000fc60000000000 */
[----:B------:R-:W-:Y:S02]  /*32a0*/  UMOV UR4, UR11 ;  /* 0x0000000b00047c82 */ /* 0x000fe40008000000 */
[----:B------:R-:W-:Y:S01]  /*32b0*/  UMOV UR6, UR12 ;  /* 0x0000000c00067c82 */ /* 0x000fe20008000000 */
[----:B--2---:R-:W-:-:S06]  /*32c0*/  WARPGROUP.ARRIVE ;  /* 0x00000000000079c5 */ /* 0x004fcc0000000000 */
[----:B------:R-:W-:Y:S03]  /*32d0*/  IGMMA.64x256x32.S8.S8 R24, gdesc[UR4], R24, gsb0 ;  /* 0x06600000041879f1 */ /* 0x000fe60008041018 */
[----:B------:R-:W-:Y:S02]  /*32e0*/  WARPGROUP.DEPBAR.LE gsb0, 0x0 ;  /* 0x00008000000079c5 */ /* 0x000fe40000010000 */
[----:B------:R-:W-:Y:S01]  /*32f0*/  STL.64 [R1], R24 ;  /* 0x0000001801007387 */ /* 0x000fe20000100a00 */
[----:B01----:R-:W-:Y:S01]  /*3300*/  IMAD.MOV.U32 R5, RZ, RZ, R150 ;  /* 0x000000ffff057224 */ /* 0x003fe200078e0096 */
        /* <DEDUP_REMOVED lines=50> */
[----:B------:R0:W-:Y:S01]  /*3630*/  STL [R1+0x68], R50 ;  /* 0x0000683201007387 */ /* 0x0001e20000100800 */
[----:B------:R-:W-:Y:S01]  /*3640*/  IMAD.MOV.U32 R201, RZ, RZ, R117 ;  /* 0x000000ffffc97224 */ /* 0x000fe200078e0075 */
[----:B------:R-:W-:Y:S01]  /*3650*/  MOV R180, R96 ;  /* 0x0000006000b47202 */ /* 0x000fe20000000f00 */
[----:B------:R-:W-:Y:S01]  /*3660*/  IMAD.MOV.U32 R198, RZ, RZ, R114 ;  /* 0x000000ffffc67224 */ /* 0x000fe200078e0072 */
[----:B------:R-:W2:Y:S01]  /*3670*/  LDL.LU.64 R150, [R1+0x4b0] ;  /* 0x0004b00001967983 */ /* 0x000ea20000300a00 */
        /* <DEDUP_REMOVED lines=44> */
[----:B------:R-:W-:-:S02]  /*3940*/  IMAD.MOV.U32 R169, RZ, RZ, R85 ;  /* 0x000000ffffa97224 */ /* 0x000fc400078e0055 */
[----:B------:R-:W-:Y:S01]  /*3950*/  IMAD.MOV.U32 R166, RZ, RZ, R82 ;  /* 0x000000ffffa67224 */ /* 0x000fe200078e0052 */
[----:B------:R-:W2:Y:S01]  /*3960*/  LDL.LU.64 R126, [R1+0x450] ;  /* 0x00045000017e7983 */ /* 0x000ea20000300a00 */
[----:B------:R-:W-:Y:S02]  /*3970*/  IMAD.MOV.U32 R167, RZ, RZ, R83 ;  /* 0x000000ffffa77224 */ /* 0x000fe400078e0053 */
[----:B------:R-:W-:Y:S01]  /*3980*/  IMAD.MOV.U32 R165, RZ, RZ, R81 ;  /* 0x000000ffffa57224 */ /* 0x000fe200078e0051 */
[----:B------:R-:W2:Y:S01]  /*3990*/  LDL.LU.64 R124, [R1+0x448] ;  /* 0x00044800017c7983 */ /* 0x000ea20000300a00 */
[----:B------:R-:W-:Y:S02]  /*39a0*/  IMAD.MOV.U32 R162, RZ, RZ, R78 ;  /* 0x000000ffffa27224 */ /* 0x000fe400078e004e */
        /* <DEDUP_REMOVED lines=140> */
[----:B------:R-:W-:-:S02]  /*4270*/  IMAD.MOV.U32 R145, RZ, RZ, R225 ;  /* 0x000000ffff917224 */ /* 0x000fc400078e00e1 */
[----:B------:R-:W-:Y:S02]  /*4280*/  IMAD.MOV.U32 R146, RZ, RZ, R224 ;  /* 0x000000ffff927224 */ /* 0x000fe400078e00e0 */
[----:B------:R-:W-:Y:S01]  /*4290*/  IMAD.MOV.U32 R148, RZ, RZ, R222 ;  /* 0x000000ffff947224 */ /* 0x000fe200078e00de */
[----:B------:R-:W-:Y:S01]  /*42a0*/  MOV R222, R20 ;  /* 0x0000001400de7202 */ /* 0x000fe20000000f00 */
        /* <DEDUP_REMOVED lines=14> */
[----:B------:R-:W-:Y:S01]  /*4390*/  IMAD.MOV.U32 R235, RZ, RZ, R4 ;  /* 0x000000ffffeb7224 */ /* 0x000fe200078e0004 */
[----:B------:R-:W-:Y:S02]  /*43a0*/  UIADD3 UR4, UR11, 0x2, URZ ;  /* 0x000000020b047890 */ /* 0x000fe4000fffe03f */
[----:B------:R-:W-:Y:S01]  /*43b0*/  UIADD3 UR6, UR12, 0x2, URZ ;  /* 0x000000020c067890 */ /* 0x000fe2000fffe03f */
[----:B------:R-:W-:Y:S01]  /*43c0*/  UMOV UR5, 0x80000020 ;  /* 0x8000002000057882 */ /* 0x000fe20000000000 */
[----:B------:R-:W-:Y:S01]  /*43d0*/  UMOV UR7, 0x80000020 ;  /* 0x8000002000077882 */ /* 0x000fe20000000000 */
        /* <DEDUP_REMOVED lines=95> */
[----:B------:R-:W-:Y:S01]  /*49d0*/  BPT.TRAP 0x1 ;  /* 0x000000040000795c */ /* 0x000fe20000300000 */
.L_x_23:
[----:B------:R-:W-:Y:S01]  /*49e0*/  UISETP.GT.U32.AND UP0, UPT, UR40, 0x1, UPT ;  /* 0x000000012800788c */ /* 0x000fe2000bf04070 */
[----:B------:R-:W-:-:S04]  /*49f0*/  IMAD.U32 R4, RZ, RZ, UR10 ;  /* 0x0000000aff047e24 */ /* 0x000fc8000f8e00ff */
[----:B------:R-:W-:Y:S01]  /*4a00*/  IMAD R4, R4, 0x8, R0 ;  /* 0x0000000804047824 */ /* 0x000fe200078e0200 */
[----:B------:R-:W-:-:S04]  /*4a10*/  PLOP3.LUT P1, PT, PT, PT, UP0, 0x80, 0x0 ;  /* 0x000000000000781c */ /* 0x000fc80003f2f008 */
[----:B------:R-:W-:-:S04]  /*4a20*/  IADD3 R4, R4, 0x38, RZ ;  /* 0x0000003804047810 */ /* 0x000fc80007ffe0ff */
[----:B------:R-:W-:-:S04]  /*4a30*/  PRMT R4, RZ, 0x654, R4 ;  /* 0x00000654ff047816 */ /* 0x000fc80000000004 */
[----:B------:R0:W-:Y:S01]  /*4a40*/  SYNCS.ARRIVE.TRANS64.RED.A1T0 RZ, [R4+URZ], RZ ;  /* 0x000000ff04ff79a7 */ /* 0x0001e2000810043f */
[----:B------:R-:W-:Y:S05]  /*4a50*/  @P1 BRA `(.L_x_24) ;  /* 0x0000000000041947 */ /* 0x000fea0003800000 */
[----:B------:R-:W-:Y:S01]  /*4a60*/  BPT.TRAP 0x1 ;  /* 0x000000040000795c */ /* 0x000fe20000300000 */
.L_x_24:
[----:B------:R-:W-:Y:S01]  /*4a70*/  UIADD3 UR9, UR9, 0x1, URZ ;  /* 0x0000000109097890 */ /* 0x000fe2000fffe03f */
[C---:B------:R-:W-:Y:S01]  /*4a80*/  ISETP.GT.AND P1, PT, R3.reuse, 0x1, PT ;  /* 0x000000010300780c */ /* 0x040fe20003f24270 */
[----:B------:R-:W-:Y:S01]  /*4a90*/  UIADD3 UR10, UR10, 0x1, URZ ;  /* 0x000000010a0a7890 */ /* 0x000fe2000fffe03f */
[----:B------:R-:W-:Y:S01]  /*4aa0*/  VIADD R3, R3, 0xffffffff ;  /* 0xffffffff03037836 */ /* 0x000fe20000000000 */
[----:B------:R-:W-:Y:S02]  /*4ab0*/  UISETP.NE.AND UP0, UPT, UR9, 0x7, UPT ;  /* 0x000000070900788c */ /* 0x000fe4000bf05270 */
[----:B------:R-:W-:Y:S02]  /*4ac0*/  UISETP.NE.AND UP1, UPT, UR10, 0x7, UPT ;  /* 0x000000070a00788c */ /* 0x000fe4000bf25270 */
[----:B------:R-:W-:Y:S02]  /*4ad0*/  USEL UR4, URZ, 0x1, UP0 ;  /* 0x000000013f047887 */ /* 0x000fe40008000000 */
[----:B------:R-:W-:-:S02]  /*4ae0*/  USEL UR9, UR9, URZ, UP0 ;  /* 0x0000003f09097287 */ /* 0x000fc40008000000 */
[----:B------:R-:W-:Y:S02]  /*4af0*/  USEL UR10, UR10, URZ, UP1 ;  /* 0x0000003f0a0a7287 */ /* 0x000fe40008800000 */
[----:B------:R-:W-:Y:S01]  /*4b00*/  LOP3.LUT R2, R2, UR4, RZ, 0x3c, !PT ;  /* 0x0000000402027c12 */ /* 0x000fe2000f8e3cff */
[----:B------:R-:W-:Y:S09]  /*4b10*/  @P1 BRA `(.L_x_25) ;  /* 0xffffffdc00941947 */ /* 0x000ff2000383ffff */
.L_x_18:
[----:B------:R-:W1:Y:S02]  /*4b20*/  LDC R2, c[0x0][0x28c] ;  /* 0x0000a300ff027b82 */ /* 0x000e640000000800 */
[----:B-1----:R-:W-:-:S13]  /*4b30*/  ISETP.GE.AND P1, PT, R2, 0x1, PT ;  /* 0x000000010200780c */ /* 0x002fda0003f26270 */
[----:B------:R-:W-:Y:S05]  /*4b40*/  @!P1 BRA `(.L_x_26) ;  /* 0x00000000004c9947 */ /* 0x000fea0003800000 */
[----:B------:R-:W-:Y:S05]  /*4b50*/  @!P0 BRA `(.L_x_27) ;  /* 0x0000000000048947 */ /* 0x000fea0003800000 */
[----:B------:R-:W-:Y:S01]  /*4b60*/  BPT.TRAP 0x1 ;  /* 0x000000040000795c */ /* 0x000fe20000300000 */
.L_x_27:
[----:B------:R-:W-:-:S04]  /*4b70*/  UISETP.LT.AND UP0, UPT, UR44, 0x1, UPT ;  /* 0x000000012c00788c */ /* 0x000fc8000bf01270 */
[----:B------:R-:W-:Y:S02]  /*4b80*/  USEL UR6, UR44, 0x1, UP0 ;  /* 0x000000012c067887 */ /* 0x000fe40008000000 */
[----:B------:R-:W-:Y:S02]  /*4b90*/  UISETP.GT.U32.AND UP0, UPT, UR40, 0x1, UPT ;  /* 0x000000012800788c */ /* 0x000fe4000bf04070 */
[----:B------:R-:W-:-:S04]  /*4ba0*/  UIADD3 UR6, UR39, UR44, -UR6 ;  /* 0x0000002c27067290 */ /* 0x000fc8000fffe806 */
[----:B------:R-:W-:Y:S01]  /*4bb0*/  UIMAD.WIDE.U32 UR4, UR6, 0x24924925, URZ ;  /* 0x24924925060478a5 */ /* 0x000fe2000f8e003f */
[----:B------:R-:W-:-:S03]  /*4bc0*/  PLOP3.LUT P0, PT, PT, PT, UP0, 0x80, 0x0 ;  /* 0x000000000000781c */ /* 0x000fc60003f0f008 */
[----:B------:R-:W-:-:S04]  /*4bd0*/  UIADD3 UR4, UR6, -UR5, URZ ;  /* 0x8000000506047290 */ /* 0x000fc8000fffe03f */
[----:B------:R-:W-:-:S04]  /*4be0*/  ULEA.HI UR4, UR4, UR5, URZ, 0x1f ;  /* 0x0000000504047291 */ /* 0x000fc8000f8ff83f */
[----:B------:R-:W-:-:S04]  /*4bf0*/  USHF.R.U32.HI UR4, URZ, 0x2, UR4 ;  /* 0x000000023f047899 */ /* 0x000fc80008011604 */
[----:B------:R-:W-:-:S06]  /*4c00*/  UIMAD UR4, UR4, -0x7, UR6 ;  /* 0xfffffff9040478a4 */ /* 0x000fcc000f8e0206 */
[----:B------:R-:W-:-:S04]  /*4c10*/  IMAD.U32 R2, RZ, RZ, UR4 ;  /* 0x00000004ff027e24 */ /* 0x000fc8000f8e00ff */
[----:B------:R-:W-:-:S05]  /*4c20*/  IMAD R0, R2, 0x8, R0 ;  /* 0x0000000802007824 */ /* 0x000fca00078e0200 */
[----:B------:R-:W-:-:S04]  /*4c30*/  IADD3 R0, R0, 0x38, RZ ;  /* 0x0000003800007810 */ /* 0x000fc80007ffe0ff */
[----:B------:R-:W-:-:S04]  /*4c40*/  PRMT R0, RZ, 0x654, R0 ;  /* 0x00000654ff007816 */ /* 0x000fc80000000000 */
[----:B------:R1:W-:Y:S01]  /*4c50*/  SYNCS.ARRIVE.TRANS64.RED.A1T0 RZ, [R0+URZ], RZ ;  /* 0x000000ff00ff79a7 */ /* 0x0003e2000810043f */
[----:B------:R-:W-:Y:S05]  /*4c60*/  @P0 BRA `(.L_x_26) ;  /* 0x0000000000040947 */ /* 0x000fea0003800000 */
[----:B------:R-:W-:Y:S01]  /*4c70*/  BPT.TRAP 0x1 ;  /* 0x000000040000795c */ /* 0x000fe20000300000 */
.L_x_26:
[----:B------:R-:W2:Y:S01]  /*4c80*/  S2R R6, SR_TID.X ;  /* 0x0000000000067919 */ /* 0x000ea20000002100 */
[----:B------:R-:W-:Y:S01]  /*4c90*/  IMAD.MOV.U32 R13, RZ, RZ, 0x6540 ;  /* 0x00006540ff0d7424 */ /* 0x000fe200078e00ff */
[----:B------:R-:W-:Y:S02]  /*4ca0*/  UIMAD.WIDE UR8, UR41, 0x100, URZ ;  /* 0x00000100290878a5 */ /* 0x000fe4000f8e023f */
[----:B------:R-:W-:Y:S01]  /*4cb0*/  USHF.R.S32.HI UR10, URZ, 0x1f, UR43 ;  /* 0x0000001f3f0a7899 */ /* 0x000fe2000801142b */
[----:B------:R-:W-:Y:S01]  /*4cc0*/  ULDC.64 UR6, c[0x0][0x5d0] ;  /* 0x0001740000067ab9 */ /* 0x000fe20000000a00 */
[----:B------:R-:W-:Y:S02]  /*4cd0*/  USHF.L.U32 UR41, UR41, 0x8, URZ ;  /* 0x0000000829297899 */ /* 0x000fe4000800063f */
[----:B------:R-:W-:Y:S02]  /*4ce0*/  UIMAD UR4, UR10, UR6, URZ ;  /* 0x000000060a0472a4 */ /* 0x000fe4000f8e023f */
[----:B------:R-:W-:-:S02]  /*4cf0*/  UIADD3 UR39, UR44, UR39, URZ ;  /* 0x000000272c277290 */ /* 0x000fc4000fffe03f */
[----:B------:R-:W-:Y:S02]  /*4d00*/  UIMAD UR4, UR43, UR7, UR4 ;  /* 0x000000072b0472a4 */ /* 0x000fe4000f8e0204 */
[----:B------:R-:W-:Y:S01]  /*4d10*/  UISETP.GT.U32.AND UP0, UPT, UR39, 0x6, UPT ;  /* 0x000000062700788c */ /* 0x000fe2000bf04070 */
[----:B------:R-:W-:Y:S01]  /*4d20*/  ULDC UR7, c[0x0][0x284] ;  /* 0x0000a10000077ab9 */ /* 0x000fe20000000800 */
[----:B------:R-:W-:Y:S01]  /*4d30*/  UISETP.GE.U32.AND UP1, UPT, UR44, 0x7, UPT ;  /* 0x000000072c00788c */ /* 0x000fe2000bf26070 */
[----:B------:R-:W-:Y:S01]  /*4d40*/  IMAD.U32 R19, RZ, RZ, UR7 ;  /* 0x00000007ff137e24 */ /* 0x000fe2000f8e00ff */
[----:B------:R-:W-:Y:S01]  /*4d50*/  UISETP.LT.U32.AND UP0, UPT, UR44, 0x7, UP0 ;  /* 0x000000072c00788c */ /* 0x000fe20008701070 */
[--C-:B--2---:R-:W-:Y:S01]  /*4d60*/  SHF.R.U32.HI R2, RZ, 0x7, R6.reuse ;  /* 0x00000007ff027819 */ /* 0x104fe20000011606 */
[----:B------:R-:W-:Y:S01]  /*4d70*/  IMAD.SHL.U32 R12, R6, 0x2, RZ ;  /* 0x00000002060c7824 */ /* 0x000fe200078e00ff */
[----:B------:R-:W-:Y:S02]  /*4d80*/  SHF.R.U32.HI R3, RZ, 0x2, R6 ;  /* 0x00000002ff037819 */ /* 0x000fe40000011606 */
[----:B------:R-:W-:-:S02]  /*4d90*/  LOP3.LUT R2, R2, 0x1, RZ, 0xc0, !PT ;  /* 0x0000000102027812 */ /* 0x000fc400078ec0ff */
[----:B0-----:R-:W-:Y:S02]  /*4da0*/  LOP3.LUT R4, R6, 0x60, RZ, 0xc0, !PT ;  /* 0x0000006006047812 */ /* 0x001fe400078ec0ff */
[----:B------:R-:W-:Y:S01]  /*4db0*/  LOP3.LUT R3, R3, 0x7, RZ, 0xc0, !PT ;  /* 0x0000000703037812 */ /* 0x000fe200078ec0ff */
[----:B------:R-:W-:Y:S01]  /*4dc0*/  IMAD.SHL.U32 R158, R2, 0x40, RZ ;  /* 0x00000040029e7824 */ /* 0x000fe200078e00ff */
[----:B------:R-:W-:Y:S02]  /*4dd0*/  LOP3.LUT R12, R12, 0x6, RZ, 0xc0, !PT ;  /* 0x000000060c0c7812 */ /* 0x000fe400078ec0ff */
[----:B------:R-:W-:Y:S02]  /*4de0*/  SHF.R.U32.HI R4, RZ, 0x1, R4 ;  /* 0x00000001ff047819 */ /* 0x000fe40000011604 */
[--C-:B------:R-:W-:Y:S02]  /*4df0*/  LOP3.LUT R158, R158, 0x40, R3.reuse, 0xe2, !PT ;  /* 0x000000409e9e7812 */ /* 0x100fe400078ee203 */
[----:B------:R-:W-:Y:S01]  /*4e00*/  PRMT R12, R12, R13, UR42 ;  /* 0x0000002a0c0c7e16 */ /* 0x000fe2000800000d */
[----:B------:R-:W-:Y:S01]  /*4e10*/  USHF.L.U32 UR42, UR42, 0x8, URZ ;  /* 0x000000082a2a7899 */ /* 0x000fe2000800063f */
[----:B-1----:R-:W-:Y:S01]  /*4e20*/  IADD3 R0, RZ, -R4, -R3 ;  /* 0x80000004ff007210 */ /* 0x002fe20007ffe803 */
[----:B------:R-:W-:Y:S01]  /*4e30*/  IMAD.MOV.U32 R3, RZ, RZ, -0x2 ;  /* 0xfffffffeff037424 */ /* 0x000fe200078e00ff */
[----:B------:R-:W-:-:S02]  /*4e40*/  LOP3.LUT R158, R158, UR8, R4, 0xfe, !PT ;  /* 0x000000089e9e7c12 */ /* 0x000fc4000f8efe04 */
[----:B------:R-:W-:Y:S01]  /*4e50*/  SHF.R.S32.HI R13, RZ, 0x1f, R12 ;  /* 0x0000001fff0d7819 */ /* 0x000fe2000001140c */
[----:B------:R-:W-:Y:S01]  /*4e60*/  IMAD R0, R2, -0x40, R0 ;  /* 0xffffffc002007824 */ /* 0x000fe200078e0200 */
[----:B------:R-:W-:Y:S01]  /*4e70*/  MOV R4, UR6 ;  /* 0x0000000600047c02 */ /* 0x000fe20008000f00 */
[----:B------:R-:W-:Y:S02]  /*4e80*/  ULDC UR6, c[0x0][0x288] ;  /* 0x0000a20000067ab9 */ /* 0x000fe40000000800 */
[----:B------:R-:W-:Y:S01]  /*4e90*/  UISETP.GE.AND UP2, UPT, UR42, UR6, UPT ;  /* 0x000000062a00728c */ /* 0x000fe2000bf46270 */
[----:B------:R-:W-:Y:S01]  /*4ea0*/  IADD3 R19, R19, -UR41, R0 ;  /* 0x8000002913137c10 */ /* 0x000fe2000fffe000 */
[----:B------:R-:W-:Y:S01]  /*4eb0*/  IMAD.WIDE.U32 R4, R4, UR43, R12 ;  /* 0x0000002b04047c25 */ /* 0x000fe2000f8e000c */
[----:B------:R-:W-:Y:S01]  /*4ec0*/  LOP3.LUT R0, R6, 0x3, RZ, 0xc0, !PT ;  /* 0x0000000306007812 */ /* 0x000fe200078ec0ff */
[----:B------:R-:W-:Y:S02]  /*4ed0*/  UISETP.GE.OR UP2, UPT, UR41, UR7, UP2 ;  /* 0x000000072900728c */ /* 0x000fe40009746670 */
[----:B------:R-:W-:Y:S01]  /*4ee0*/  VIADD R5, R5, UR4 ;  /* 0x0000000405057c36 */ /* 0x000fe20008000000 */
[----:B------:R-:W-:Y:S01]  /*4ef0*/  UIMAD.WIDE.U32 UR4, UR39, 0x24924925, URZ ;  /* 0x24924925270478a5 */ /* 0x000fe2000f8e003f */
[----:B------:R-:W-:Y:S01]  /*4f00*/  IMAD R0, R0, R3, UR6 ;  /* 0x0000000600007e24 */ /* 0x000fe2000f8e0203 */
[----:B------:R-:W-:Y:S01]  /*4f10*/  USEL UR6, URZ, 0x1, !UP0 ;  /* 0x000000013f067887 */ /* 0x000fe2000c000000 */
[----:B------:R-:W-:Y:S01]  /*4f20*/  PLOP3.LUT P0, PT, PT, PT, UP2, 0x80, 0x0 ;  /* 0x000000000000781c */ /* 0x000fe20003f0f028 */
[----:B------:R-:W-:-:S02]  /*4f30*/  UIADD3 UR4, UR39, -UR5, URZ ;  /* 0x8000000527047290 */ /* 0x000fc4000fffe03f */
[----:B------:R-:W-:Y:S01]  /*4f40*/  ULOP3.LUT UR38, UR38, UR6, URZ, 0x3c, !UPT ;  /* 0x0000000626267292 */ /* 0x000fe2000f8e3c3f */
[----:B------:R-:W-:Y:S01]  /*4f50*/  IADD3 R0, R0, -UR42, RZ ;  /* 0x8000002a00007c10 */ /* 0x000fe2000fffe0ff */
[----:B------:R-:W-:Y:S01]  /*4f60*/  ULEA.HI UR4, UR4, UR5, URZ, 0x1f ;  /* 0x0000000504047291 */ /* 0x000fe2000f8ff83f */
[----:B------:R-:W-:-:S03]  /*4f70*/  UMOV UR41, 0xffffffff ;  /* 0xffffffff00297882 */ /* 0x000fc60000000000 */
[----:B------:R-:W-:-:S04]  /*4f80*/  USHF.R.U32.HI UR4, URZ, 0x2, UR4 ;  /* 0x000000023f047899 */ /* 0x000fc80008011604 */
[----:B------:R-:W-:Y:S02]  /*4f90*/  @UP1 ULOP3.LUT UR38, UR38, 0x1, UR4, 0x78, !UPT ;  /* 0x0000000126261892 */ /* 0x000fe4000f8e7804 */
[----:B------:R-:W-:Y:S01]  /*4fa0*/  UIMAD UR39, UR4, -0x7, UR39 ;  /* 0xfffffff9042778a4 */ /* 0x000fe2000f8e0227 */
[----:B------:R-:W-:Y:S11]  /*4fb0*/  @P0 BRA `(.L_x_28) ;  /* 0x000000d000f80947 */ /* 0x000ff60003800000 */
[----:B------:R-:W0:Y:S01]  /*4fc0*/  LDC.64 R2, c[0x0][0x5c8] ;  /* 0x00017200ff027b82 */ /* 0x000e220000000a00 */
[----:B------:R-:W-:Y:S01]  /*4fd0*/  ULDC.64 UR4, c[0x0][0x5c0] ;  /* 0x0001700000047ab9 */ /* 0x000fe20000000a00 */
[----:B------:R-:W-:Y:S01]  /*4fe0*/  BSSY B0, `(.L_x_28) ;  /* 0x0000d3b000007945 */ /* 0x000fe20003800000 */
[C---:B0-----:R-:W-:Y:S01]  /*4ff0*/  IMAD R6, R2.reuse, UR9, RZ ;  /* 0x0000000902067c24 */ /* 0x041fe2000f8e02ff */
[----:B------:R-:W-:Y:S01]  /*5000*/  SHF.L.U64.HI R9, R2, 0x3, R3 ;  /* 0x0000000302097819 */ /* 0x000fe20000010203 */
[----:B------:R-:W-:-:S04]  /*5010*/  IMAD.WIDE.U32 R4, R158, R2, R4 ;  /* 0x000000029e047225 */ /* 0x000fc800078e0004 */
[----:B------:R-:W-:Y:S01]  /*5020*/  IMAD R6, R158, R3, R6 ;  /* 0x000000039e067224 */ /* 0x000fe200078e0206 */
[----:B------:R-:W-:Y:S01]  /*5030*/  IADD3 R4, P0, R4, UR4, RZ ;  /* 0x0000000404047c10 */ /* 0x000fe2000ff1e0ff */
[----:B------:R-:W-:Y:S02]  /*5040*/  IMAD.SHL.U32 R8, R2, 0x8, RZ ;  /* 0x0000000802087824 */ /* 0x000fe400078e00ff */
[----:B------:R-:W-:-:S03]  /*5050*/  IMAD.IADD R6, R5, 0x1, R6 ;  /* 0x0000000105067824 */ /* 0x000fc600078e0206 */
[-C--:B------:R-:W-:Y:S02]  /*5060*/  IADD3 R10, P1, R8, R4.reuse, RZ ;  /* 0x00000004080a7210 */ /* 0x080fe40007f3e0ff */
[----:B------:R-:W-:Y:S02]  /*5070*/  IADD3.X R5, R6, UR5, RZ, P0, !PT ;  /* 0x0000000506057c10 */ /* 0x000fe400087fe4ff */
[----:B------:R-:W-:-:S03]  /*5080*/  LEA R6, P0, R2, R4, 0x7 ;  /* 0x0000000402067211 */ /* 0x000fc600078038ff */
[----:B------:R-:W-:Y:S01]  /*5090*/  IMAD.X R11, R9, 0x1, R5, P1 ;  /* 0x00000001090b7824 */ /* 0x000fe200008e0605 */
[----:B------:R-:W-:Y:S02]  /*50a0*/  LEA.HI.X R7, R2, R5, R3, 0x7, P0 ;  /* 0x0000000502077211 */ /* 0x000fe400000f3c03 */
[----:B-----5:R-:W-:Y:S02]  /*50b0*/  ISETP.NE.AND P0, PT, R18, RZ, PT ;  /* 0x000000ff1200720c */ /* 0x020fe40003f05270 */
[----:B------:R-:W-:-:S04]  /*50c0*/  IADD3 R8, P2, R8, R6, RZ ;  /* 0x0000000608087210 */ /* 0x000fc80007f5e0ff */
[----:B------:R-:W-:-:S07]  /*50d0*/  IADD3.X R9, R9, R7, RZ, P2, !PT ;  /* 0x0000000709097210 */ /* 0x000fce00017fe4ff */
[----:B------:R-:W-:Y:S05]  /*50e0*/  @!P0 BRA `(.L_x_29) ;  /* 0x0000009800988947 */ /* 0x000fea0003800000 */
[----:B------:R-:W0:Y:S01]  /*50f0*/  LDC.64 R20, c[0x0][0x5b0] ;  /* 0x00016c00ff147b82 */ /* 0x000e220000000a00 */
[----:B------:R-:W-:Y:S01]  /*5100*/  ULDC.64 UR6, c[0x0][0x5b8] ;  /* 0x00016e0000067ab9 */ /* 0x000fe20000000a00 */
[----:B------:R-:W-:Y:S01]  /*5110*/  ISETP.GE.AND P1, PT, R19, 0x1, PT ;  /* 0x000000011300780c */ /* 0x000fe20003f26270 */
[----:B------:R-:W-:Y:S02]  /*5120*/  UIMAD UR4, UR10, UR6, URZ ;  /* 0x000000060a0472a4 */ /* 0x000fe4000f8e023f */
[----:B------:R-:W-:Y:S01]  /*5130*/  IMAD.U32 R154, RZ, RZ, UR6 ;  /* 0x00000006ff9a7e24 */ /* 0x000fe2000f8e00ff */
[----:B------:R-:W-:Y:S01]  /*5140*/  BSSY B1, `(.L_x_30) ;  /* 0x000000e000017945 */ /* 0x000fe20003800000 */
[----:B------:R-:W-:Y:S01]  /*5150*/  ISETP.LT.OR P2, PT, R0, 0x1, !P1 ;  /* 0x000000010000780c */ /* 0x000fe20004f41670 */
[----:B------:R-:W-:Y:S01]  /*5160*/  UIMAD UR4, UR43, UR7, UR4 ;  /* 0x000000072b0472a4 */ /* 0x000fe2000f8e0204 */
[----:B------:R-:W1:Y:S01]  /*5170*/  LDC.64 R22, c[0x0][0x5a8] ;  /* 0x00016a00ff167b82 */ /* 0x000e620000000a00 */
[----:B------:R-:W-:-:S04]  /*5180*/  IMAD.WIDE.U32 R154, R154, UR43, R12 ;  /* 0x0000002b9a9a7c25 */ /* 0x000fc8000f8e000c */
[----:B------:R-:W-:Y:S02]  /*5190*/  VIADD R153, R155, UR4 ;  /* 0x000000049b997c36 */ /* 0x000fe40008000000 */
[----:B------:R-:W-:Y:S02]  /*51a0*/  IMAD.MOV.U32 R152, RZ, RZ, R154 ;  /* 0x000000ffff987224 */ /* 0x000fe400078e009a */
[----:B0-----:R-:W-:Y:S02]  /*51b0*/  IMAD R159, R20, UR9, RZ ;  /* 0x00000009149f7c24 */ /* 0x001fe4000f8e02ff */
[----:B------:R-:W-:-:S04]  /*51c0*/  IMAD.WIDE.U32 R2, R158, R20, R152 ;  /* 0x000000149e027225 */ /* 0x000fc800078e0098 */
[----:B------:R-:W-:Y:S01]  /*51d0*/  IMAD R159, R158, R21, R159 ;  /* 0x000000159e9f7224 */ /* 0x000fe200078e029f */
[----:B-1----:R-:W-:-:S04]  /*51e0*/  IADD3 R14, P0, R2, R22, RZ ;  /* 0x00000016020e7210 */ /* 0x002fc80007f1e0ff */
[----:B------:R-:W-:Y:S01]  /*51f0*/  IADD3.X R15, R23, R3, R159, P0, !PT ;  /* 0x00000003170f7210 */ /* 0x000fe200007fe49f */
[----:B------:R-:W-:Y:S08]  /*5200*/  @P2 BRA `(.L_x_31) ;  /* 0x0000000000042947 */ /* 0x000ff00003800000 */
[----:B------:R0:W5:Y:S02]  /*5210*/  LDG.E.U8 R16, desc[UR36][R14.64] ;  /* 0x000000240e107981 */ /* 0x000164000c1e1100 */
.L_x_31:
[----:B------:R-:W-:Y:S05]  /*5220*/  BSYNC B1 ;  /* 0x0000000000017941 */ /* 0x000fea0003800000 */
.L_x_30:
[----:B------:R-:W2:Y:S01]  /*5230*/  LDL.LU R3, [R1] ;  /* 0x0000000001037983 */ /* 0x000ea20000300800 */
[----:B-----5:R-:W-:Y:S01]  /*5240*/  LOP3.LUT R2, R16, 0xffff, RZ, 0xc0, !PT ;  /* 0x0000ffff10027812 */ /* 0x020fe200078ec0ff */
[----:B------:R-:W-:Y:S01]  /*5250*/  BSSY B1, `(.L_x_32) ;  /* 0x000000a000017945 */ /* 0x000fe20003800000 */
[----:B------:R-:W-:Y:S02]  /*5260*/  ISETP.LT.OR P0, PT, R0, 0x2, !P1 ;  /* 0x000000020000780c */ /* 0x000fe40004f01670 */
[----:B------:R-:W-:-:S05]  /*5270*/  PRMT R2, R2, 0x8880, RZ ;  /* 0x0000888002027816 */ /* 0x000fca00000000ff */
[----:B------:R-:W-:-:S04]  /*5280*/  IMAD R2, R2, R18, RZ ;  /* 0x0000001202027224 */ /* 0x000fc800078e02ff */
[----:B--2---:R-:W-:-:S05]  /*5290*/  @!P2 IMAD R3, R3, R17, R2 ;  /* 0x000000110303a224 */ /* 0x004fca00078e0202 */
[----:B------:R1:W-:Y:S01]  /*52a0*/  @!P2 STG.E.U8 desc[UR36][R4.64], R3 ;  /* 0x000000030400a986 */ /* 0x0003e2000c101124 */
[----:B------:R-:W-:Y:S05]  /*52b0*/  @P0 BRA `(.L_x_33) ;  /* 0x00000000000c0947 */ /* 0x000fea0003800000 */
[----:B------:R-:W2:Y:S02]  /*52c0*/  LDG.E.U8 R16, desc[UR36][R14.64+0x1] ;  /* 0x000001240e107981 */ /* 0x000ea4000c1e1100 */
[----:B--2---:R-:W-:-:S05]  /*52d0*/  PRMT R2, R16, 0x8880, RZ ;  /* 0x0000888010027816 */ /* 0x004fca00000000ff */
[----:B------:R-:W-:-:S07]  /*52e0*/  IMAD R2, R2, R18, RZ ;  /* 0x0000001202027224 */ /* 0x000fce00078e02ff */
.L_x_33:
[----:B------:R-:W-:Y:S05]  /*52f0*/  BSYNC B1 ;  /* 0x0000000000017941 */ /* 0x000fea0003800000 */
.L_x_32:
[----:B-1----:R-:W2:Y:S01]  /*5300*/  LDL.LU R3, [R1+0x4] ;  /* 0x0000040001037983 */ /* 0x002ea20000300800 */
[C---:B------:R-:W-:Y:S01]  /*5310*/  SHF.L.U64.HI R157, R20.reuse, 0x3, R21 ;  /* 0x00000003149d7819 */ /* 0x040fe20000010215 */
[----:B------:R-:W-:Y:S01]  /*5320*/  BSSY B1, `(.L_x_34) ;  /* 0x000000e000017945 */ /* 0x000fe20003800000 */
[----:B------:R-:W-:-:S05]  /*5330*/  SHF.L.U32 R156, R20, 0x3, RZ ;  /* 0x00000003149c7819 */ /* 0x000fca00000006ff */
[----:B------:R-:W-:-:S04]  /*5340*/  IMAD.WIDE.U32 R12, R158, R20, R156 ;  /* 0x000000149e0c7225 */ /* 0x000fc800078e009c */
[----:B------:R-:W-:Y:S01]  /*5350*/  IMAD.IADD R159, R159, 0x1, R13 ;  /* 0x000000019f9f7824 */ /* 0x000fe200078e020d */
[----:B------:R-:W-:-:S04]  /*5360*/  IADD3 R12, P2, P3, R154, R22, R12 ;  /* 0x000000169a0c7210 */ /* 0x000fc80007b5e00c */
[----:B------:R-:W-:Y:S01]  /*5370*/  IADD3.X R13, R153, R23, R159, P2, P3 ;  /* 0x00000017990d7210 */ /* 0x000fe200017e649f */
[----:B--2---:R-:W-:-:S05]  /*5380*/  @!P0 IMAD R3, R3, R17, R2 ;  /* 0x0000001103038224 */ /* 0x004fca00078e0202 */
[----:B------:R1:W-:Y:S01]  /*5390*/  @!P0 STG.E.U8 desc[UR36][R4.64+0x1], R3 ;  /* 0x0000010304008986 */ /* 0x0003e2000c101124 */
[----:B------:R-:W-:-:S04]  /*53a0*/  ISETP.GE.AND P0, PT, R19, 0x9, PT ;  /* 0x000000091300780c */ /* 0x000fc80003f06270 */
[----:B------:R-:W-:-:S13]  /*53b0*/  ISETP.LT.OR P4, PT, R0, 0x1, !P0 ;  /* 0x000000010000780c */ /* 0x000fda0004781670 */
[----:B-1----:R-:W-:Y:S05]  /*53c0*/  @P4 BRA `(.L_x_35) ;  /* 0x00000000000c4947 */ /* 0x002fea0003800000 */
[----:B------:R-:W2:Y:S02]  /*53d0*/  LDG.E.U8 R16, desc[UR36][R12.64] ;  /* 0x000000240c107981 */ /* 0x000ea4000c1e1100 */
[----:B--2---:R-:W-:-:S05]  /*53e0*/  PRMT R2, R16, 0x8880, RZ ;  /* 0x0000888010027816 */ /* 0x004fca00000000ff */
[----:B------:R-:W-:-:S07]  /*53f0*/  IMAD R2, R2, R18, RZ ;  /* 0x0000001202027224 */ /* 0x000fce00078e02ff */
.L_x_35:
[----:B------:R-:W-:Y:S05]  /*5400*/  BSYNC B1 ;  /* 0x0000000000017941 */ /* 0x000fea0003800000 */
.L_x_34:
[----:B------:R-:W2:Y:S01]  /*5410*/  LDL.LU R3, [R1+0x8] ;  /* 0x0000080001037983 */ /* 0x000ea20000300800 */
[----:B------:R-:W-:Y:S01]  /*5420*/  ISETP.LT.OR P2, PT, R0, 0x2, !P0 ;  /* 0x000000020000780c */ /* 0x000fe20004741670 */
[----:B------:R-:W-:Y:S01]  /*5430*/  BSSY B1, `(.L_x_36) ;  /* 0x0000007000017945 */ /* 0x000fe20003800000 */
[----:B--2---:R-:W-:-:S05]  /*5440*/  @!P4 IMAD R3, R3, R17, R2 ;  /* 0x000000110303c224 */ /* 0x004fca00078e0202 */
[----:B------:R1:W-:Y:S06]  /*5450*/  @!P4 STG.E.U8 desc[UR36][R10.64], R3 ;  /* 0x000000030a00c986 */ /* 0x0003ec000c101124 */
[----:B------:R-:W-:Y:S05]  /*5460*/  @P2 BRA `(.L_x_37) ;  /* 0x00000000000c2947 */ /* 0x000fea0003800000 */
[----:B------:R-:W2:Y:S02]  /*5470*/  LDG.E.U8 R16, desc[UR36][R12.64+0x1] ;  /* 0x000001240c107981 */ /* 0x000ea4000c1e1100 */
[----:B--2---:R-:W-:-:S05]  /*5480*/  PRMT R2, R16, 0x8880, RZ ;  /* 0x0000888010027816 */ /* 0x004fca00000000ff */
[----:B------:R-:W-:-:S07]  /*5490*/  IMAD R2, R2, R18, RZ ;  /* 0x0000001202027224 */ /* 0x000fce00078e02ff */
.L_x_37:
[----:B------:R-:W-:Y:S05]  /*54a0*/  BSYNC B1 ;  /* 0x0000000000017941 */ /* 0x000fea0003800000 */
.L_x_36:
[----:B-1----:R-:W2:Y:S01]  /*54b0*/  LDL.LU R3, [R1+0xc] ;  /* 0x00000c0001037983 */ /* 0x002ea20000300800 */
[----:B------:R-:W-:Y:S01]  /*54c0*/  BSSY B1, `(.L_x_38) ;  /* 0x0000009000017945 */ /* 0x000fe20003800000 */
[----:B------:R-:W-:Y:S01]  /*54d0*/  ISETP.LT.OR P3, PT, R0, 0xa, !P1 ;  /* 0x0000000a0000780c */ /* 0x000fe20004f61670 */
[----:B--2---:R-:W-:-:S05]  /*54e0*/  @!P2 IMAD R3, R3, R17, R2 ;  /* 0x000000110303a224 */ /* 0x004fca00078e0202 */
[----:B------:R1:W-:Y:S01]  /*54f0*/  @!P2 STG.E.U8 desc[UR36][R10.64+0x1], R3 ;  /* 0x000001030a00a986 */ /* 0x0003e2000c101124 */
[----:B------:R-:W-:-:S13]  /*5500*/  ISETP.LT.OR P2, PT, R0, 0x9, !P1 ;  /* 0x000000090000780c */ /* 0x000fda0004f41670 */
[----:B-1----:R-:W-:Y:S05]  /*5510*/  @P2 BRA `(.L_x_39) ;  /* 0x00000000000c2947 */ /* 0x002fea0003800000 */
[----:B------:R-:W2:Y:S02]  /*5520*/  LDG.E.U8 R16, desc[UR36][R14.64+0x8] ;  /* 0x000008240e107981 */ /* 0x000ea4000c1e1100 */
[----:B--2---:R-:W-:-:S05]  /*5530*/  PRMT R2, R16, 0x8880, RZ ;  /* 0x0000888010027816 */ /* 0x004fca00000000ff */
[----:B------:R-:W-:-:S07]  /*5540*/  IMAD R2, R2, R18, RZ ;  /* 0x0000001202027224 */ /* 0x000fce00078e02ff */
.L_x_39:
[----:B------:R-:W-:Y:S05]  /*5550*/  BSYNC B1 ;  /* 0x0000000000017941 */ /* 0x000fea0003800000 */
.L_x_38:
[----:B------:R-:W2:Y:S01]  /*5560*/  LDL.LU R3, [R1+0x10] ;  /* 0x0000100001037983 */ /* 0x000ea20000300800 */
[----:B------:R-:W-:Y:S01]  /*5570*/  BSSY B1, `(.L_x_40) ;  /* 0x0000007000017945 */ /* 0x000fe20003800000 */
[----:B--2---:R-:W-:-:S05]  /*5580*/  @!P2 IMAD R3, R3, R17, R2 ;  /* 0x000000110303a224 */ /* 0x004fca00078e0202 */
[----:B------:R1:W-:Y:S01]  /*5590*/  @!P2 STG.E.U8 desc[UR36][R4.64+0x8], R3 ;  /* 0x000008030400a986 */ /* 0x0003e2000c101124 */
[----:B------:R-:W-:Y:S05]  /*55a0*/  @P3 BRA `(.L_x_41) ;  /* 0x00000000000c3947 */ /* 0x000fea0003800000 */
[----:B------:R-:W2:Y:S02]  /*55b0*/  LDG.E.U8 R16, desc[UR36][R14.64+0x9] ;  /* 0x000009240e107981 */ /* 0x000ea4000c1e1100 */
[----:B--2---:R-:W-:-:S05]  /*55c0*/  PRMT R2, R16, 0x8880, RZ ;  /* 0x0000888010027816 */ /* 0x004fca00000000ff */
[----:B------:R-:W-:-:S07]  /*55d0*/  IMAD R2, R2, R18, RZ ;  /* 0x0000001202027224 */ /* 0x000fce00078e02ff */
.L_x_41:
[----:B------:R-:W-:Y:S05]  /*55e0*/  BSYNC B1 ;  /* 0x0000000000017941 */ /* 0x000fea0003800000 */
.L_x_40:
[----:B-1----:R-:W2:Y:S01]  /*55f0*/  LDL.LU R3, [R1+0x14] ;  /* 0x0000140001037983 */ /* 0x002ea20000300800 */
[C---:B------:R-:W-:Y:S01]  /*5600*/  ISETP.LT.OR P2, PT, R0.reuse, 0x9, !P0 ;  /* 0x000000090000780c */ /* 0x040fe20004741670 */
[----:B------:R-:W-:Y:S01]  /*5610*/  BSSY B1, `(.L_x_42) ;  /* 0x000000b000017945 */ /* 0x000fe20003800000 */
[C---:B------:R-:W-:Y:S02]  /*5620*/  ISETP.LT.OR P4, PT, R0.reuse, 0x11, !P1 ;  /* 0x000000110000780c */ /* 0x040fe40004f81670 */
[C---:B------:R-:W-:Y:S02]  /*5630*/  ISETP.LT.OR P5, PT, R0.reuse, 0x12, !P1 ;  /* 0x000000120000780c */ /* 0x040fe40004fa1670 */
[----:B------:R-:W-:Y:S01]  /*5640*/  ISETP.LT.OR P6, PT, R0, 0x11, !P0 ;  /* 0x000000110000780c */ /* 0x000fe200047c1670 */
[----:B--2---:R-:W-:-:S05]  /*5650*/  @!P3 IMAD R3, R3, R17, R2 ;  /* 0x000000110303b224 */ /* 0x004fca00078e0202 */
[----:B------:R1:W-:Y:S01]  /*5660*/  @!P3 STG.E.U8 desc[UR36][R4.64+0x9], R3 ;  /* 0x000009030400b986 */ /* 0x0003e2000c101124 */
[----:B------:R-:W-:Y:S01]  /*5670*/  ISETP.LT.OR P3, PT, R0, 0xa, !P0 ;  /* 0x0000000a0000780c */ /* 0x000fe20004761670 */
[----:B------:R-:W-:-:S12]  /*5680*/  @P2 BRA `(.L_x_43) ;  /* 0x00000000000c2947 */ /* 0x000fd80003800000 */
[----:B------:R-:W2:Y:S02]  /*5690*/  LDG.E.U8 R16, desc[UR36][R12.64+0x8] ;  /* 0x000008240c107981 */ /* 0x000ea4000c1e1100 */
[----:B--2---:R-:W-:-:S05]  /*56a0*/  PRMT R2, R16, 0x8880, RZ ;  /* 0x0000888010027816 */ /* 0x004fca00000000ff */
[----:B------:R-:W-:-:S07]  /*56b0*/  IMAD R2, R2, R18, RZ ;  /* 0x0000001202027224 */ /* 0x000fce00078e02ff */
.L_x_43:
[----:B------:R-:W-:Y:S05]  /*56c0*/  BSYNC B1 ;  /* 0x0000000000017941 */ /* 0x000fea0003800000 */
.L_x_42:
[----:B-1----:R-:W2:Y:S01]  /*56d0*/  LDL.LU R3, [R1+0x18] ;  /* 0x0000180001037983 */ /* 0x002ea20000300800 */
[----:B------:R-:W-:Y:S01]  /*56e0*/  BSSY B1, `(.L_x_44) ;  /* 0x0000007000017945 */ /* 0x000fe20003800000 */
[----:B--2---:R-:W-:-:S05]  /*56f0*/  @!P2 IMAD R3, R3, R17, R2 ;  /* 0x000000110303a224 */ /* 0x004fca00078e0202 */
[----:B------:R1:W-:Y:S01]  /*5700*/  @!P2 STG.E.U8 desc[UR36][R10.64+0x8], R3 ;  /* 0x000008030a00a986 */ /* 0x0003e2000c101124 */
[----:B------:R-:W-:Y:S05]  /*5710*/  @P3 BRA `(.L_x_45) ;  /* 0x00000000000c3947 */ /* 0x000fea0003800000 */
[----:B------:R-:W2:Y:S02]  /*5720*/  LDG.E.U8 R16, desc[UR36][R12.64+0x9] ;  /* 0x000009240c107981 */ /* 0x000ea4000c1e1100 */
[----:B--2---:R-:W-:-:S05]  /*5730*/  PRMT R2, R16, 0x8880, RZ ;  /* 0x0000888010027816 */ /* 0x004fca00000000ff */
[----:B------:R-:W-:-:S07]  /*5740*/  IMAD R2, R2, R18, RZ ;  /* 0x0000001202027224 */ /* 0x000fce00078e02ff */
.L_x_45:
[----:B------:R-:W-:Y:S05]  /*5750*/  BSYNC B1 ;  /* 0x0000000000017941 */ /* 0x000fea0003800000 */
.L_x_44:
        /* <DEDUP_REMOVED lines=8> */
.L_x_47:
[----:B------:R-:W-:Y:S05]  /*57e0*/  BSYNC B1 ;  /* 0x0000000000017941 */ /* 0x000fea0003800000 */
.L_x_46:
        /* <DEDUP_REMOVED lines=8> */
.L_x_49:
[----:B------:R-:W-:Y:S05]  /*5870*/  BSYNC B1 ;  /* 0x0000000000017941 */ /* 0x000fea0003800000 */
.L_x_48:
        /* <DEDUP_REMOVED lines=8> */
.L_x_51:
[----:B------:R-:W-:Y:S05]  /*5900*/  BSYNC B1 ;  /* 0x0000000000017941 */ /* 0x000fea0003800000 */
.L_x_50:
        /* <DEDUP_REMOVED lines=13> */
.L_x_53:
[----:B------:R-:W-:Y:S05]  /*59e0*/  BSYNC B1 ;  /* 0x0000000000017941 */ /* 0x000fea0003800000 */
.L_x_52:
        /* <DEDUP_REMOVED lines=8> */
.L_x_55:
[----:B------:R-:W-:Y:S05]  /*5a70*/  BSYNC B1 ;  /* 0x0000000000017941 */ /* 0x000fea0003800000 */
.L_x_54:
        /* <DEDUP_REMOVED lines=8> */
.L_x_57:
[----:B------:R-:W-:Y:S05]  /*5b00*/  BSYNC B1 ;  /* 0x0000000000017941 */ /* 0x000fea0003800000 */
.L_x_56:
        /* <DEDUP_REMOVED lines=8> */
.L_x_59:
[----:B------:R-:W-:Y:S05]  /*5b90*/  BSYNC B1 ;  /* 0x0000000000017941 */ /* 0x000fea0003800000 */
.L_x_58:
        /* <DEDUP_REMOVED lines=8> */
.L_x_61:
[----:B------:R-:W-:Y:S05]  /*5c20*/  BSYNC B1 ;  /* 0x0000000000017941 */ /* 0x000fea0003800000 */
.L_x_60:
        /* <DEDUP_REMOVED lines=13> */
.L_x_63:
[----:B------:R-:W-:Y:S05]  /*5d00*/  BSYNC B1 ;  /* 0x0000000000017941 */ /* 0x000fea0003800000 */
.L_x_62:
        /* <DEDUP_REMOVED lines=8> */
.L_x_65:
[----:B------:R-:W-:Y:S05]  /*5d90*/  BSYNC B1 ;  /* 0x0000000000017941 */ /* 0x000fea0003800000 */
.L_x_64:
        /* <DEDUP_REMOVED lines=8> */
.L_x_67:
[----:B------:R-:W-:Y:S05]  /*5e20*/  BSYNC B1 ;  /* 0x0000000000017941 */ /* 0x000fea0003800000 */
.L_x_66:
        /* <DEDUP_REMOVED lines=8> */
.L_x_69:
[----:B------:R-:W-:Y:S05]  /*5eb0*/  BSYNC B1 ;  /* 0x0000000000017941 */ /* 0x000fea0003800000 */
.L_x_68:
        /* <DEDUP_REMOVED lines=8> */
.L_x_71:
[----:B------:R-:W-:Y:S05]  /*5f40*/  BSYNC B1 ;  /* 0x0000000000017941 */ /* 0x000fea0003800000 */
.L_x_70:
        /* <DEDUP_REMOVED lines=13> */
.L_x_73:
[----:B------:R-:W-:Y:S05]  /*6020*/  BSYNC B1 ;  /* 0x0000000000017941 */ /* 0x000fea0003800000 */
.L_x_72:
        /* <DEDUP_REMOVED lines=8> */
.L_x_75:
[----:B------:R-:W-:Y:S05]  /*60b0*/  BSYNC B1 ;  /* 0x0000000000017941 */ /* 0x000fea0003800000 */
.L_x_74:
        /* <DEDUP_REMOVED lines=8> */
.L_x_77:
[----:B------:R-:W-:Y:S05]  /*6140*/  BSYNC B1 ;  /* 0x0000000000017941 */ /* 0x000fea0003800000 */
.L_x_76:
        /* <DEDUP_REMOVED lines=8> */
.L_x_79:
[----:B------:R-:W-:Y:S05]  /*61d0*/  BSYNC B1 ;  /* 0x0000000000017941 */ /* 0x000fea0003800000 */
.L_x_78:
        /* <DEDUP_REMOVED lines=8> */
.L_x_81:
[----:B------:R-:W-:Y:S05]  /*6260*/  BSYNC B1 ;  /* 0x0000000000017941 */ /* 0x000fea0003800000 */
.L_x_80:
        /* <DEDUP_REMOVED lines=13> */
.L_x_83:
[----:B------:R-:W-:Y:S05]  /*6340*/  BSYNC B1 ;  /* 0x0000000000017941 */ /* 0x000fea0003800000 */
.L_x_82:
        /* <DEDUP_REMOVED lines=8> */
.L_x_85:
[----:B------:R-:W-:Y:S05]  /*63d0*/  BSYNC B1 ;  /* 0x0000000000017941 */ /* 0x000fea0003800000 */
.L_x_84:
        /* <DEDUP_REMOVED lines=8> */
.L_x_87:
[----:B------:R-:W-:Y:S05]  /*6460*/  BSYNC B1 ;  /* 0x0000000000017941 */ /* 0x000fea0003800000 */
.L_x_86:
        /* <DEDUP_REMOVED lines=8> */
.L_x_89:
[----:B------:R-:W-:Y:S05]  /*64f0*/  BSYNC B1 ;  /* 0x0000000000017941 */ /* 0x000fea0003800000 */
.L_x_88:
        /* <DEDUP_REMOVED lines=8> */
.L_x_91:
[----:B------:R-:W-:Y:S05]  /*6580*/  BSYNC B1 ;  /* 0x0000000000017941 */ /* 0x000fea0003800000 */
.L_x_90:
        /* <DEDUP_REMOVED lines=13> */
.L_x_93:
[----:B------:R-:W-:Y:S05]  /*6660*/  BSYNC B1 ;  /* 0x0000000000017941 */ /* 0x000fea0003800000 */
.L_x_92:
        /* <DEDUP_REMOVED lines=8> */
.L_x_95:
[----:B------:R-:W-:Y:S05]  /*66f0*/  BSYNC B1 ;  /* 0x0000000000017941 */ /* 0x000fea0003800000 */
.L_x_94:
        /* <DEDUP_REMOVED lines=8> */
.L_x_97:
[----:B------:R-:W-:Y:S05]  /*6780*/  BSYNC B1 ;  /* 0x0000000000017941 */ /* 0x000fea0003800000 */
.L_x_96:
        /* <DEDUP_REMOVED lines=8> */
.L_x_99:
[----:B------:R-:W-:Y:S05]  /*6810*/  BSYNC B1 ;  /* 0x0000000000017941 */ /* 0x000fea0003800000 */
.L_x_98:
        /* <DEDUP_REMOVED lines=8> */
.L_x_101:
[----:B------:R-:W-:Y:S05]  /*68a0*/  BSYNC B1 ;  /* 0x0000000000017941 */ /* 0x000fea0003800000 */
.L_x_100:
        /* <DEDUP_REMOVED lines=13> */
.L_x_103:
[----:B------:R-:W-:Y:S05]  /*6980*/  BSYNC B1 ;  /* 0x0000000000017941 */ /* 0x000fea0003800000 */
.L_x_102:
        /* <DEDUP_REMOVED lines=8> */
.L_x_105:
[----:B------:R-:W-:Y:S05]  /*6a10*/  BSYNC B1 ;  /* 0x0000000000017941 */ /* 0x000fea0003800000 */
.L_x_104:
        /* <DEDUP_REMOVED lines=8> */
.L_x_107:
[----:B------:R-:W-:Y:S05]  /*6aa0*/  BSYNC B1 ;  /* 0x0000000000017941 */ /* 0x000fea0003800000 */
.L_x_106:
        /* <DEDUP_REMOVED lines=8> */
.L_x_109:
[----:B------:R-:W-:Y:S05]  /*6b30*/  BSYNC B1 ;  /* 0x0000000000017941 */ /* 0x000fea0003800000 */
.L_x_108:
        /* <DEDUP_REMOVED lines=8> */
.L_x_111:
[----:B------:R-:W-:Y:S05]  /*6bc0*/  BSYNC B1 ;  /* 0x0000000000017941 */ /* 0x000fea0003800000 */
.L_x_110:
        /* <DEDUP_REMOVED lines=13> */
.L_x_113:
[----:B------:R-:W-:Y:S05]  /*6ca0*/  BSYNC B1 ;  /* 0x0000000000017941 */ /* 0x000fea0003800000 */
.L_x_112:
        /* <DEDUP_REMOVED lines=8> */
.L_x_115:
[----:B------:R-:W-:Y:S05]  /*6d30*/  BSYNC B1 ;  /* 0x0000000000017941 */ /* 0x000fea0003800000 */
.L_x_114:
        /* <DEDUP_REMOVED lines=8> */
.L_x_117:
[----:B------:R-:W-:Y:S05]  /*6dc0*/  BSYNC B1 ;  /* 0x0000000000017941 */ /* 0x000fea0003800000 */
.L_x_116:
        /* <DEDUP_REMOVED lines=8> */
.L_x_119:
[----:B------:R-:W-:Y:S05]  /*6e50*/  BSYNC B1 ;  /* 0x0000000000017941 */ /* 0x000fea0003800000 */
.L_x_118:
        /* <DEDUP_REMOVED lines=8> */
.L_x_121:
[----:B------:R-:W-:Y:S05]  /*6ee0*/  BSYNC B1 ;  /* 0x0000000000017941 */ /* 0x000fea0003800000 */
.L_x_120:
        /* <DEDUP_REMOVED lines=13> */
.L_x_123:
[----:B------:R-:W-:Y:S05]  /*6fc0*/  BSYNC B1 ;  /* 0x0000000000017941 */ /* 0x000fea0003800000 */
.L_x_122:
        /* <DEDUP_REMOVED lines=8> */
.L_x_125:
[----:B------:R-:W-:Y:S05]  /*7050*/  BSYNC B1 ;  /* 0x0000000000017941 */ /* 0x000fea0003800000 */
.L_x_124:
        /* <DEDUP_REMOVED lines=8> */
.L_x_127:
[----:B------:R-:W-:Y:S05]  /*70e0*/  BSYNC B1 ;  /* 0x0000000000017941 */ /* 0x000fea0003800000 */
.L_x_126:
        /* <DEDUP_REMOVED lines=8> */
.L_x_129:
[----:B------:R-:W-:Y:S05]  /*7170*/  BSYNC B1 ;  /* 0x0000000000017941 */ /* 0x000fea0003800000 */
.L_x_128:
        /* <DEDUP_REMOVED lines=8> */
.L_x_131:
[----:B------:R-:W-:Y:S05]  /*7200*/  BSYNC B1 ;  /* 0x0000000000017941 */ /* 0x000fea0003800000 */
.L_x_130:
        /* <DEDUP_REMOVED lines=10> */
[----:B------:R-:W1:Y:S02]  /*72b0*/  LDG.E.U8 R16, desc[UR36][R12.64+0x61] ;  /* 0x000061240c107981 */ /* 0x000e64000c1e1100 */
[----:B-1----:R-:W-:-:S05]  /*72c0*/  PRMT R3, R16, 0x8880, RZ ;  /* 0x0000888010037816 */ /* 0x002fca00000000ff */
[----:B------:R-:W-:-:S07]  /*72d0*/  IMAD R2, R3, R18, RZ ;  /* 0x0000001203027224 */ /* 0x000fce00078e02ff */
.L_x_133:
[----:B------:R-:W-:Y:S05]  /*72e0*/  BSYNC B1 ;  /* 0x0000000000017941 */ /* 0x000fea0003800000 */
.L_x_132:
[----:B-1----:R-:W2:Y:S01]  /*72f0*/  LDL.LU R3, [R1+0xcc] ;  /* 0x0000cc0001037983 */ /* 0x002ea20000300800 */
[----:B------:R-:W-:Y:S01]  /*7300*/  BSSY B1, `(.L_x_134) ;  /* 0x0000007000017945 */ /* 0x000fe20003800000 */
[----:B--2---:R-:W-:-:S05]  /*7310*/  @!P4 IMAD R3, R3, R17, R2 ;  /* 0x000000110303c224 */ /* 0x004fca00078e0202 */
[----:B------:R1:W-:Y:S01]  /*7320*/  @!P4 STG.E.U8 desc[UR36][R10.64+0x61], R3 ;  /* 0x000061030a00c986 */ /* 0x0003e2000c101124 */
[----:B------:R-:W-:Y:S05]  /*7330*/  @P3 BRA `(.L_x_135) ;  /* 0x00000000000c3947 */ /* 0x000fea0003800000 */
[----:B------:R-:W1:Y:S02]  /*7340*/  LDG.E.U8 R16, desc[UR36][R14.64+0x68] ;  /* 0x000068240e107981 */ /* 0x000e64000c1e1100 */
[----:B-1----:R-:W-:-:S05]  /*7350*/  PRMT R3, R16, 0x8880, RZ ;  /* 0x0000888010037816 */ /* 0x002fca00000000ff */
[----:B------:R-:W-:-:S07]  /*7360*/  IMAD R2, R3, R18, RZ ;  /* 0x0000001203027224 */ /* 0x000fce00078e02ff */
.L_x_135:
[----:B------:R-:W-:Y:S05]  /*7370*/  BSYNC B1 ;  /* 0x0000000000017941 */ /* 0x000fea0003800000 */
.L_x_134:
        /* <DEDUP_REMOVED lines=8> */
.L_x_137:
[----:B------:R-:W-:Y:S05]  /*7400*/  BSYNC B1 ;  /* 0x0000000000017941 */ /* 0x000fea0003800000 */
.L_x_136:
        /* <DEDUP_REMOVED lines=8> */
.L_x_139:
[----:B------:R-:W-:Y:S05]  /*7490*/  BSYNC B1 ;  /* 0x0000000000017941 */ /* 0x000fea0003800000 */
.L_x_138:
        /* <DEDUP_REMOVED lines=8> */
.L_x_141:
[----:B------:R-:W-:Y:S05]  /*7520*/  BSYNC B1 ;  /* 0x0000000000017941 */ /* 0x000fea0003800000 */
.L_x_140:
        /* <DEDUP_REMOVED lines=13> */
.L_x_143:
[----:B------:R-:W-:Y:S05]  /*7600*/  BSYNC B1 ;  /* 0x0000000000017941 */ /* 0x000fea0003800000 */
.L_x_142:
        /* <DEDUP_REMOVED lines=8> */
.L_x_145:
[----:B------:R-:W-:Y:S05]  /*7690*/  BSYNC B1 ;  /* 0x0000000000017941 */ /* 0x000fea0003800000 */
.L_x_144:
        /* <DEDUP_REMOVED lines=8> */
.L_x_147:
[----:B------:R-:W-:Y:S05]  /*7720*/  BSYNC B1 ;  /* 0x0000000000017941 */ /* 0x000fea0003800000 */
.L_x_146:
        /* <DEDUP_REMOVED lines=8> */
.L_x_149:
[----:B------:R-:W-:Y:S05]  /*77b0*/  BSYNC B1 ;  /* 0x0000000000017941 */ /* 0x000fea0003800000 */
.L_x_148:
        /* <DEDUP_REMOVED lines=8> */
.L_x_151:
[----:B------:R-:W-:Y:S05]  /*7840*/  BSYNC B1 ;  /* 0x0000000000017941 */ /* 0x000fea0003800000 */
.L_x_150:
        /* <DEDUP_REMOVED lines=13> */
.L_x_153:
[----:B------:R-:W-:Y:S05]  /*7920*/  BSYNC B1 ;  /* 0x0000000000017941 */ /* 0x000fea0003800000 */
.L_x_152:
        /* <DEDUP_REMOVED lines=8> */
.L_x_155:
[----:B------:R-:W-:Y:S05]  /*79b0*/  BSYNC B1 ;  /* 0x0000000000017941 */ /* 0x000fea0003800000 */
.L_x_154:
        /* <DEDUP_REMOVED lines=8> */
.L_x_157:
[----:B------:R-:W-:Y:S05]  /*7a40*/  BSYNC B1 ;  /* 0x0000000000017941 */ /* 0x000fea0003800000 */
.L_x_156:
        /* <DEDUP_REMOVED lines=8> */
.L_x_159:
[----:B------:R-:W-:Y:S05]  /*7ad0*/  BSYNC B1 ;  /* 0x0000000000017941 */ /* 0x000fea0003800000 */
.L_x_158:
        /* <DEDUP_REMOVED lines=8> */
.L_x_161:
[----:B------:R-:W-:Y:S05]  /*7b60*/  BSYNC B1 ;  /* 0x0000000000017941 */ /* 0x000fea0003800000 */
.L_x_160:
        /* <DEDUP_REMOVED lines=13> */
.L_x_163:
[----:B------:R-:W-:Y:S05]  /*7c40*/  BSYNC B1 ;  /* 0x0000000000017941 */ /* 0x000fea0003800000 */
.L_x_162:
        /* <DEDUP_REMOVED lines=8> */
.L_x_165:
[----:B------:R-:W-:Y:S05]  /*7cd0*/  BSYNC B1 ;  /* 0x0000000000017941 */ /* 0x000fea0003800000 */
.L_x_164:
        /* <DEDUP_REMOVED lines=8> */
.L_x_167:
[----:B------:R-:W-:Y:S05]  /*7d60*/  BSYNC B1 ;  /* 0x0000000000017941 */ /* 0x000fea0003800000 */
.L_x_166:
        /* <DEDUP_REMOVED lines=8> */
.L_x_169:
[----:B------:R-:W-:Y:S05]  /*7df0*/  BSYNC B1 ;  /* 0x0000000000017941 */ /* 0x000fea0003800000 */
.L_x_168:
        /* <DEDUP_REMOVED lines=8> */
.L_x_171:
[----:B------:R-:W-:Y:S05]  /*7e80*/  BSYNC B1 ;  /* 0x0000000000017941 */ /* 0x000fea0003800000 */
.L_x_170:
        /* <DEDUP_REMOVED lines=13> */
.L_x_173:
[----:B------:R-:W-:Y:S05]  /*7f60*/  BSYNC B1 ;  /* 0x0000000000017941 */ /* 0x000fea0003800000 */
.L_x_172:
        /* <DEDUP_REMOVED lines=8> */
.L_x_175:
[----:B------:R-:W-:Y:S05]  /*7ff0*/  BSYNC B1 ;  /* 0x0000000000017941 */ /* 0x000fea0003800000 */
.L_x_174:
        /* <DEDUP_REMOVED lines=8> */
.L_x_177:
[----:B------:R-:W-:Y:S05]  /*8080*/  BSYNC B1 ;  /* 0x0000000000017941 */ /* 0x000fea0003800000 */
.L_x_176:
        /* <DEDUP_REMOVED lines=8> */
.L_x_179:
[----:B------:R-:W-:Y:S05]  /*8110*/  BSYNC B1 ;  /* 0x0000000000017941 */ /* 0x000fea0003800000 */
.L_x_178:
        /* <DEDUP_REMOVED lines=8> */
.L_x_181:
[----:B------:R-:W-:Y:S05]  /*81a0*/  BSYNC B1 ;  /* 0x0000000000017941 */ /* 0x000fea0003800000 */
.L_x_180:
        /* <DEDUP_REMOVED lines=13> */
.L_x_183:
[----:B------:R-:W-:Y:S05]  /*8280*/  BSYNC B1 ;  /* 0x0000000000017941 */ /* 0x000fea0003800000 */
.L_x_182:
        /* <DEDUP_REMOVED lines=8> */
.L_x_185:
[----:B------:R-:W-:Y:S05]  /*8310*/  BSYNC B1 ;  /* 0x0000000000017941 */ /* 0x000fea0003800000 */
.L_x_184:
        /* <DEDUP_REMOVED lines=8> */
.L_x_187:
[----:B------:R-:W-:Y:S05]  /*83a0*/  BSYNC B1 ;  /* 0x0000000000017941 */ /* 0x000fea0003800000 */
.L_x_186:
        /* <DEDUP_REMOVED lines=8> */
.L_x_189:
[----:B------:R-:W-:Y:S05]  /*8430*/  BSYNC B1 ;  /* 0x0000000000017941 */ /* 0x000fea0003800000 */
.L_x_188:
        /* <DEDUP_REMOVED lines=8> */
.L_x_191:
[----:B------:R-:W-:Y:S05]  /*84c0*/  BSYNC B1 ;  /* 0x0000000000017941 */ /* 0x000fea0003800000 */
.L_x_190:
        /* <DEDUP_REMOVED lines=13> */
.L_x_193:
[----:B------:R-:W-:Y:S05]  /*85a0*/  BSYNC B1 ;  /* 0x0000000000017941 */ /* 0x000fea0003800000 */
.L_x_192:
        /* <DEDUP_REMOVED lines=8> */
.L_x_195:
[----:B------:R-:W-:Y:S05]  /*8630*/  BSYNC B1 ;  /* 0x0000000000017941 */ /* 0x000fea0003800000 */
.L_x_194:
        /* <DEDUP_REMOVED lines=8> */
.L_x_197:
[----:B------:R-:W-:Y:S05]  /*86c0*/  BSYNC B1 ;  /* 0x0000000000017941 */ /* 0x000fea0003800000 */
.L_x_196:
        /* <DEDUP_REMOVED lines=8> */
.L_x_199:
[----:B------:R-:W-:Y:S05]  /*8750*/  BSYNC B1 ;  /* 0x0000000000017941 */ /* 0x000fea0003800000 */
.L_x_198:
        /* <DEDUP_REMOVED lines=8> */
.L_x_201:
[----:B------:R-:W-:Y:S05]  /*87e0*/  BSYNC B1 ;  /* 0x0000000000017941 */ /* 0x000fea0003800000 */
.L_x_200:
        /* <DEDUP_REMOVED lines=13> */
.L_x_203:
[----:B------:R-:W-:Y:S05]  /*88c0*/  BSYNC B1 ;  /* 0x0000000000017941 */ /* 0x000fea0003800000 */
.L_x_202:
        /* <DEDUP_REMOVED lines=8> */
.L_x_205:
[----:B------:R-:W-:Y:S05]  /*8950*/  BSYNC B1 ;  /* 0x0000000000017941 */ /* 0x000fea0003800000 */
.L_x_204:
        /* <DEDUP_REMOVED lines=8> */
.L_x_207:
[----:B------:R-:W-:Y:S05]  /*89e0*/  BSYNC B1 ;  /* 0x0000000000017941 */ /* 0x000fea0003800000 */
.L_x_206:
        /* <DEDUP_REMOVED lines=8> */
.L_x_209:
[----:B------:R-:W-:Y:S05]  /*8a70*/  BSYNC B1 ;  /* 0x0000000000017941 */ /* 0x000fea0003800000 */
.L_x_208:
        /* <DEDUP_REMOVED lines=8> */
.L_x_211:
[----:B------:R-:W-:Y:S05]  /*8b00*/  BSYNC B1 ;  /* 0x0000000000017941 */ /* 0x000fea0003800000 */
.L_x_210:
        /* <DEDUP_REMOVED lines=13> */
.L_x_213:
[----:B------:R-:W-:Y:S05]  /*8be0*/  BSYNC B1 ;  /* 0x0000000000017941 */ /* 0x000fea0003800000 */
.L_x_212:
        /* <DEDUP_REMOVED lines=8> */
.L_x_215:
[----:B------:R-:W-:Y:S05]  /*8c70*/  BSYNC B1 ;  /* 0x0000000000017941 */ /* 0x000fea0003800000 */
.L_x_214:
        /* <DEDUP_REMOVED lines=8> */
.L_x_217:
[----:B------:R-:W-:Y:S05]  /*8d00*/  BSYNC B1 ;  /* 0x0000000000017941 */ /* 0x000fea0003800000 */
.L_x_216:
        /* <DEDUP_REMOVED lines=8> */
.L_x_219:
[----:B------:R-:W-:Y:S05]  /*8d90*/  BSYNC B1 ;  /* 0x0000000000017941 */ /* 0x000fea0003800000 */
.L_x_218:
        /* <DEDUP_REMOVED lines=8> */
.L_x_221:
[----:B------:R-:W-:Y:S05]  /*8e20*/  BSYNC B1 ;  /* 0x0000000000017941 */ /* 0x000fea0003800000 */
.L_x_220:
        /* <DEDUP_REMOVED lines=13> */
.L_x_223:
[----:B------:R-:W-:Y:S05]  /*8f00*/  BSYNC B1 ;  /* 0x0000000000017941 */ /* 0x000fea0003800000 */
.L_x_222:
        /* <DEDUP_REMOVED lines=8> */
.L_x_225:
[----:B------:R-:W-:Y:S05]  /*8f90*/  BSYNC B1 ;  /* 0x0000000000017941 */ /* 0x000fea0003800000 */
.L_x_224:
        /* <DEDUP_REMOVED lines=8> */
.L_x_227:
[----:B------:R-:W-:Y:S05]  /*9020*/  BSYNC B1 ;  /* 0x0000000000017941 */ /* 0x000fea0003800000 */
.L_x_226:
        /* <DEDUP_REMOVED lines=8> */
.L_x_229:
[----:B------:R-:W-:Y:S05]  /*90b0*/  BSYNC B1 ;  /* 0x0000000000017941 */ /* 0x000fea0003800000 */
.L_x_228:
        /* <DEDUP_REMOVED lines=8> */
.L_x_231:
[----:B------:R-:W-:Y:S05]  /*9140*/  BSYNC B1 ;  /* 0x0000000000017941 */ /* 0x000fea0003800000 */
.L_x_230:
        /* <DEDUP_REMOVED lines=13> */
.L_x_233:
[----:B------:R-:W-:Y:S05]  /*9220*/  BSYNC B1 ;  /* 0x0000000000017941 */ /* 0x000fea0003800000 */
.L_x_232:
        /* <DEDUP_REMOVED lines=8> */
.L_x_235:
[----:B------:R-:W-:Y:S05]  /*92b0*/  BSYNC B1 ;  /* 0x0000000000017941 */ /* 0x000fea0003800000 */
.L_x_234:
        /* <DEDUP_REMOVED lines=8> */
.L_x_237:
[----:B------:R-:W-:Y:S05]  /*9340*/  BSYNC B1 ;  /* 0x0000000000017941 */ /* 0x000fea0003800000 */
.L_x_236:
        /* <DEDUP_REMOVED lines=8> */
.L_x_239:
[----:B------:R-:W-:Y:S05]  /*93d0*/  BSYNC B1 ;  /* 0x0000000000017941 */ /* 0x000fea0003800000 */
.L_x_238:
        /* <DEDUP_REMOVED lines=8> */
.L_x_241:
[----:B------:R-:W-:Y:S05]  /*9460*/  BSYNC B1 ;  /* 0x0000000000017941 */ /* 0x000fea0003800000 */
.L_x_240:
        /* <DEDUP_REMOVED lines=13> */
.L_x_243:
[----:B------:R-:W-:Y:S05]  /*9540*/  BSYNC B1 ;  /* 0x0000000000017941 */ /* 0x000fea0003800000 */
.L_x_242:
        /* <DEDUP_REMOVED lines=8> */
.L_x_245:
[----:B------:R-:W-:Y:S05]  /*95d0*/  BSYNC B1 ;  /* 0x0000000000017941 */ /* 0x000fea0003800000 */
.L_x_244:
        /* <DEDUP_REMOVED lines=8> */
.L_x_247:
[----:B------:R-:W-:Y:S05]  /*9660*/  BSYNC B1 ;  /* 0x0000000000017941 */ /* 0x000fea0003800000 */
.L_x_246:
        /* <DEDUP_REMOVED lines=8> */
.L_x_249:
[----:B------:R-:W-:Y:S05]  /*96f0*/  BSYNC B1 ;  /* 0x0000000000017941 */ /* 0x000fea0003800000 */
.L_x_248:
        /* <DEDUP_REMOVED lines=8> */
.L_x_251:
[----:B------:R-:W-:Y:S05]  /*9780*/  BSYNC B1 ;  /* 0x0000000000017941 */ /* 0x000fea0003800000 */
.L_x_250:
        /* <DEDUP_REMOVED lines=13> */
.L_x_253:
[----:B------:R-:W-:Y:S05]  /*9860*/  BSYNC B1 ;  /* 0x0000000000017941 */ /* 0x000fea0003800000 */
.L_x_252:
        /* <DEDUP_REMOVED lines=8> */
.L_x_255:
[----:B------:R-:W-:Y:S05]  /*98f0*/  BSYNC B1 ;  /* 0x0000000000017941 */ /* 0x000fea0003800000 */
.L_x_254:
        /* <DEDUP_REMOVED lines=8> */
.L_x_257:
[----:B------:R-:W-:Y:S05]  /*9980*/  BSYNC B1 ;  /* 0x0000000000017941 */ /* 0x000fea0003800000 */
.L_x_256:
        /* <DEDUP_REMOVED lines=8> */
.L_x_259:
[----:B------:R-:W-:Y:S05]  /*9a10*/  BSYNC B1 ;  /* 0x0000000000017941 */ /* 0x000fea0003800000 */
.L_x_258:
        /* <DEDUP_REMOVED lines=8> */
.L_x_261:
[----:B------:R-:W-:Y:S05]  /*9aa0*/  BSYNC B1 ;  /* 0x0000000000017941 */ /* 0x000fea0003800000 */
.L_x_260:
        /* <DEDUP_REMOVED lines=13> */
.L_x_263:
[----:B------:R-:W-:Y:S05]  /*9b80*/  BSYNC B1 ;  /* 0x0000000000017941 */ /* 0x000fea0003800000 */
.L_x_262:
        /* <DEDUP_REMOVED lines=8> */
.L_x_265:
[----:B------:R-:W-:Y:S05]  /*9c10*/  BSYNC B1 ;  /* 0x0000000000017941 */ /* 0x000fea0003800000 */
.L_x_264:
        /* <DEDUP_REMOVED lines=8> */
.L_x_267:
[----:B------:R-:W-:Y:S05]  /*9ca0*/  BSYNC B1 ;  /* 0x0000000000017941 */ /* 0x000fea0003800000 */
.L_x_266:
        /* <DEDUP_REMOVED lines=8> */
.L_x_269:
[----:B------:R-:W-:Y:S05]  /*9d30*/  BSYNC B1 ;  /* 0x0000000000017941 */ /* 0x000fea0003800000 */
.L_x_268:
        /* <DEDUP_REMOVED lines=8> */
.L_x_271:
[----:B------:R-:W-:Y:S05]  /*9dc0*/  BSYNC B1 ;  /* 0x0000000000017941 */ /* 0x000fea0003800000 */
.L_x_270:
[----:B-1----:R-:W2:Y:S01]  /*9dd0*/  LDL.LU R3, [R1+0x1e0] ;  /* 0x0001e00001037983 */ /* 0x002ea20000300800 */
[C---:B------:R-:W-:Y:S01]  /*9de0*/  ISETP.LT.OR P2, PT, R0.reuse, 0xf2, !P1 ;  /* 0x000000f20000780c */ /* 0x040fe20004f41670 */
[----:B------:R-:W-:Y:S01]  /*9df0*/  BSSY B1, `(.L_x_272) ;  /* 0x000000c000017945 */ /* 0x000fe20003800000 */
[----:B------:R-:W-:Y:S02]  /*9e00*/  ISETP.LT.OR P6, PT, R0, 0xf9, !P1 ;  /* 0x000000f90000780c */ /* 0x000fe40004fc1670 */
[----:B------:R-:W-:Y:S02]  /*9e10*/  IADD3 R161, P3, R158, 0x80, RZ ;  /* 0x000000809ea17810 */ /* 0x000fe40007f7e0ff */
        /* <DEDUP_REMOVED lines=9> */
.L_x_273:
[----:B------:R-:W-:Y:S05]  /*9eb0*/  BSYNC B1 ;  /* 0x0000000000017941 */ /* 0x000fea0003800000 */
.L_x_272:
        /* <DEDUP_REMOVED lines=8> */
.L_x_275:
[----:B------:R-:W-:Y:S05]  /*9f40*/  BSYNC B1 ;  /* 0x0000000000017941 */ /* 0x000fea0003800000 */
.L_x_274:
        /* <DEDUP_REMOVED lines=8> */
.L_x_277:
[----:B------:R-:W-:Y:S05]  /*9fd0*/  BSYNC B1 ;  /* 0x0000000000017941 */ /* 0x000fea0003800000 */
.L_x_276:
        /* <DEDUP_REMOVED lines=8> */
.L_x_279:
[----:B------:R-:W-:Y:S05]  /*a060*/  BSYNC B1 ;  /* 0x0000000000017941 */ /* 0x000fea0003800000 */
.L_x_278:
[----:B-1----:R-:W2:Y:S01]  /*a070*/  LDL.LU R3, [R1+0x1f0] ;  /* 0x0001f00001037983 */ /* 0x002ea20000300800 */
[----:B------:R-:W-:Y:S01]  /*a080*/  BSSY B1, `(.L_x_280) ;  /* 0x0000008000017945 */ /* 0x000fe20003800000 */
[----:B------:R-:W-:-:S04]  /*a090*/  IMAD.WIDE.U32 R158, R161, R20, R156 ;  /* 0x00000014a19e7225 */ /* 0x000fc800078e009c */
[----:B--2---:R-:W-:-:S05]  /*a0a0*/  @!P6 IMAD R3, R3, R17, R2 ;  /* 0x000000110303e224 */ /* 0x004fca00078e0202 */
[----:B------:R1:W-:Y:S01]  /*a0b0*/  @!P6 STG.E.U8 desc[UR36][R4.64+0xf8], R3 ;  /* 0x0000f8030400e986 */ /* 0x0003e2000c101124 */
[----:B------:R-:W-:Y:S05]  /*a0c0*/  @P1 BRA `(.L_x_281) ;  /* 0x00000000000c1947 */ /* 0x000fea0003800000 */
[----:B------:R-:W1:Y:S02]  /*a0d0*/  LDG.E.U8 R16, desc[UR36][R14.64+0xf9] ;  /* 0x0000f9240e107981 */ /* 0x000e64000c1e1100 */
[----:B-1----:R-:W-:-:S05]  /*a0e0*/  PRMT R3, R16, 0x8880, RZ ;  /* 0x0000888010037816 */ /* 0x002fca00000000ff */
[----:B------:R-:W-:-:S07]  /*a0f0*/  IMAD R2, R3, R18, RZ ;  /* 0x0000001203027224 */ /* 0x000fce00078e02ff */
.L_x_281:
[----:B------:R-:W-:Y:S05]  /*a100*/  BSYNC B1 ;  /* 0x0000000000017941 */ /* 0x000fea0003800000 */
.L_x_280:
[----:B-1----:R-:W2:Y:S01]  /*a110*/  LDL.LU R3, [R1+0x1f4] ;  /* 0x0001f40001037983 */ /* 0x002ea20000300800 */
[----:B------:R-:W-:Y:S01]  /*a120*/  IMAD.WIDE.U32 R156, R161, R20, R152 ;  /* 0x00000014a19c7225 */ /* 0x000fe200078e0098 */
[----:B------:R-:W-:Y:S01]  /*a130*/  ISETP.GE.AND P2, PT, R19, 0x81, PT ;  /* 0x000000811300780c */ /* 0x000fe20003f46270 */
[----:B------:R-:W-:Y:S01]  /*a140*/  BSSY B1, `(.L_x_282) ;  /* 0x000000e000017945 */ /* 0x000fe20003800000 */
[-C--:B------:R-:W-:Y:S01]  /*a150*/  IADD3 R154, P5, P4, R154, R22.reuse, R158 ;  /* 0x000000169a9a7210 */ /* 0x080fe20007cbe09e */
[----:B0-----:R-:W-:Y:S01]  /*a160*/  IMAD.X R15, RZ, RZ, UR9, P3 ;  /* 0x00000009ff0f7e24 */ /* 0x001fe200098e06ff */
[----:B------:R-:W-:Y:S02]  /*a170*/  ISETP.LT.OR P6, PT, R0, 0x1, !P2 ;  /* 0x000000010000780c */ /* 0x000fe400057c1670 */
[----:B------:R-:W-:Y:S01]  /*a180*/  IADD3 R14, P3, R156, R22, RZ ;  /* 0x000000169c0e7210 */ /* 0x000fe20007f7e0ff */
[----:B------:R-:W-:Y:S02]  /*a190*/  IMAD R20, R15, R20, RZ ;  /* 0x000000140f147224 */ /* 0x000fe400078e02ff */
[----:B--2---:R-:W-:-:S05]  /*a1a0*/  @!P1 IMAD R3, R3, R17, R2 ;  /* 0x0000001103039224 */ /* 0x004fca00078e0202 */
[----:B------:R0:W-:Y:S01]  /*a1b0*/  @!P1 STG.E.U8 desc[UR36][R4.64+0xf9], R3 ;  /* 0x0000f90304009986 */ /* 0x0001e2000c101124 */
[C---:B------:R-:W-:Y:S02]  /*a1c0*/  ISETP.LT.OR P1, PT, R0.reuse, 0xf9, !P0 ;  /* 0x000000f90000780c */ /* 0x040fe40004721670 */
[----:B------:R-:W-:-:S11]  /*a1d0*/  ISETP.LT.OR P0, PT, R0, 0xfa, !P0 ;  /* 0x000000fa0000780c */ /* 0x000fd60004701670 */
[----:B0-----:R-:W-:Y:S05]  /*a1e0*/  @P1 BRA `(.L_x_283) ;  /* 0x00000000000c1947 */ /* 0x001fea0003800000 */
[----:B------:R-:W2:Y:S02]  /*a1f0*/  LDG.E.U8 R16, desc[UR36][R12.64+0xf8] ;  /* 0x0000f8240c107981 */ /* 0x000ea4000c1e1100 */
[----:B--2---:R-:W-:-:S05]  /*a200*/  PRMT R3, R16, 0x8880, RZ ;  /* 0x0000888010037816 */ /* 0x004fca00000000ff */
[----:B------:R-:W-:-:S07]  /*a210*/  IMAD R2, R3, R18, RZ ;  /* 0x0000001203027224 */ /* 0x000fce00078e02ff */
.L_x_283:
[----:B------:R-:W-:Y:S05]  /*a220*/  BSYNC B1 ;  /* 0x0000000000017941 */ /* 0x000fea0003800000 */
.L_x_282:
[----:B------:R-:W2:Y:S01]  /*a230*/  LDL.LU R3, [R1+0x1f8] ;  /* 0x0001f80001037983 */ /* 0x000ea20000300800 */
[----:B------:R-:W-:Y:S01]  /*a240*/  BSSY B1, `(.L_x_284) ;  /* 0x0000008000017945 */ /* 0x000fe20003800000 */
[----:B------:R-:W-:Y:S02]  /*a250*/  IMAD R21, R161, R21, R20 ;  /* 0x00000015a1157224 */ /* 0x000fe400078e0214 */
[----:B--2---:R-:W-:-:S05]  /*a260*/  @!P1 IMAD R3, R3, R17, R2 ;  /* 0x0000001103039224 */ /* 0x004fca00078e0202 */
[----:B------:R0:W-:Y:S01]  /*a270*/  @!P1 STG.E.U8 desc[UR36][R10.64+0xf8], R3 ;  /* 0x0000f8030a009986 */ /* 0x0001e2000c101124 */
[----:B------:R-:W-:Y:S05]  /*a280*/  @P0 BRA `(.L_x_285) ;  /* 0x00000000000c0947 */ /* 0x000fea0003800000 */
[----:B------:R-:W0:Y:S02]  /*a290*/  LDG.E.U8 R16, desc[UR36][R12.64+0xf9] ;  /* 0x0000f9240c107981 */ /* 0x000e24000c1e1100 */
[----:B0-----:R-:W-:-:S05]  /*a2a0*/  PRMT R3, R16, 0x8880, RZ ;  /* 0x0000888010037816 */ /* 0x001fca00000000ff */
[----:B------:R-:W-:-:S07]  /*a2b0*/  IMAD R2, R3, R18, RZ ;  /* 0x0000001203027224 */ /* 0x000fce00078e02ff */
.L_x_285:
[----:B------:R-:W-:Y:S05]  /*a2c0*/  BSYNC B1 ;  /* 0x0000000000017941 */ /* 0x000fea0003800000 */
.L_x_284:
[----:B0-----:R-:W2:Y:S01]  /*a2d0*/  LDL.LU R3, [R1+0x1fc] ;  /* 0x0001fc0001037983 */ /* 0x001ea20000300800 */
[----:B------:R-:W-:Y:S01]  /*a2e0*/  BSSY B1, `(.L_x_286) ;  /* 0x0000009000017945 */ /* 0x000fe20003800000 */
[----:B------:R-:W-:Y:S01]  /*a2f0*/  IADD3.X R15, R23, R157, R21, P3, !PT ;  /* 0x0000009d170f7210 */ /* 0x000fe20001ffe415 */
[----:B------:R-:W-:Y:S02]  /*a300*/  IMAD.IADD R158, R21, 0x1, R159 ;  /* 0x00000001159e7824 */ /* 0x000fe400078e029f */
[----:B--2---:R-:W-:-:S05]  /*a310*/  @!P0 IMAD R3, R3, R17, R2 ;  /* 0x0000001103038224 */ /* 0x004fca00078e0202 */
[----:B------:R0:W-:Y:S01]  /*a320*/  @!P0 STG.E.U8 desc[UR36][R10.64+0xf9], R3 ;  /* 0x0000f9030a008986 */ /* 0x0001e2000c101124 */
[----:B------:R-:W-:Y:S05]  /*a330*/  @P6 BRA `(.L_x_287) ;  /* 0x00000000000c6947 */ /* 0x000fea0003800000 */
[----:B------:R-:W0:Y:S02]  /*a340*/  LDG.E.U8 R16, desc[UR36][R14.64] ;  /* 0x000000240e107981 */ /* 0x000e24000c1e1100 */
[----:B0-----:R-:W-:-:S05]  /*a350*/  PRMT R3, R16, 0x8880, RZ ;  /* 0x0000888010037816 */ /* 0x001fca00000000ff */
[----:B------:R-:W-:-:S07]  /*a360*/  IMAD R2, R3, R18, RZ ;  /* 0x0000001203027224 */ /* 0x000fce00078e02ff */
.L_x_287:
[----:B------:R-:W-:Y:S05]  /*a370*/  BSYNC B1 ;  /* 0x0000000000017941 */ /* 0x000fea0003800000 */
.L_x_286:
[----:B------:R-:W-:Y:S01]  /*a380*/  ISETP.LT.OR P3, PT, R0, 0x2, !P2 ;  /* 0x000000020000780c */ /* 0x000fe20005761670 */
[----:B0-----:R-:W-:Y:S01]  /*a390*/  @!P6 IMAD R3, R24, R17, R2 ;  /* 0x000000111803e224 */ /* 0x001fe200078e0202 */
[----:B------:R-:W-:Y:S01]  /*a3a0*/  ISETP.GE.AND P0, PT, R19, 0x89, PT ;  /* 0x000000891300780c */ /* 0x000fe20003f06270 */
[----:B------:R-:W-:Y:S01]  /*a3b0*/  BSSY B1, `(.L_x_288) ;  /* 0x000000b000017945 */ /* 0x000fe20003800000 */
[----:B------:R-:W-:Y:S02]  /*a3c0*/  IADD3.X R155, R153, R23, R158, P5, P4 ;  /* 0x00000017999b7210 */ /* 0x000fe40002fe849e */
[----:B------:R0:W-:Y:S01]  /*a3d0*/  @!P6 STG.E.U8 desc[UR36][R6.64], R3 ;  /* 0x000000030600e986 */ /* 0x0001e2000c101124 */
[C---:B------:R-:W-:Y:S02]  /*a3e0*/  ISETP.LT.OR P4, PT, R0.reuse, 0x1, !P0 ;  /* 0x000000010000780c */ /* 0x040fe40004781670 */
[C---:B------:R-:W-:Y:S02]  /*a3f0*/  ISETP.LT.OR P5, PT, R0.reuse, 0x2, !P0 ;  /* 0x000000020000780c */ /* 0x040fe400047a1670 */
[----:B------:R-:W-:-:S02]  /*a400*/  ISETP.LT.OR P6, PT, R0, 0x9, !P2 ;  /* 0x000000090000780c */ /* 0x000fc400057c1670 */
[----:B------:R-:W-:Y:S01]  /*a410*/  ISETP.LT.OR P1, PT, R0, 0xa, !P2 ;  /* 0x0000000a0000780c */ /* 0x000fe20005721670 */
[----:B------:R-:W-:-:S12]  /*a420*/  @P3 BRA `(.L_x_289) ;  /* 0x00000000000c3947 */ /* 0x000fd80003800000 */
[----:B------:R-:W0:Y:S02]  /*a430*/  LDG.E.U8 R16, desc[UR36][R14.64+0x1] ;  /* 0x000001240e107981 */ /* 0x000e24000c1e1100 */
[----:B0-----:R-:W-:-:S05]  /*a440*/  PRMT R3, R16, 0x8880, RZ ;  /* 0x0000888010037816 */ /* 0x001fca00000000ff */
[----:B------:R-:W-:-:S07]  /*a450*/  IMAD R2, R3, R18, RZ ;  /* 0x0000001203027224 */ /* 0x000fce00078e02ff */
.L_x_289:
[----:B------:R-:W-:Y:S05]  /*a460*/  BSYNC B1 ;  /* 0x0000000000017941 */ /* 0x000fea0003800000 */
.L_x_288:
[----:B------:R-:W-:Y:S01]  /*a470*/  @!P3 IMAD R25, R25, R17, R2 ;  /* 0x000000111919b224 */ /* 0x000fe200078e0202 */
[----:B------:R-:W-:Y:S04]  /*a480*/  BSSY B1, `(.L_x_290) ;  /* 0x0000006000017945 */ /* 0x000fe80003800000 */
[----:B------:R1:W-:Y:S01]  /*a490*/  @!P3 STG.E.U8 desc[UR36][R6.64+0x1], R25 ;  /* 0x000001190600b986 */ /* 0x0003e2000c101124 */
[----:B------:R-:W-:Y:S05]  /*a4a0*/  @P4 BRA `(.L_x_291) ;  /* 0x00000000000c4947 */ /* 0x000fea0003800000 */
[----:B------:R-:W0:Y:S02]  /*a4b0*/  LDG.E.U8 R16, desc[UR36][R154.64] ;  /* 0x000000249a107981 */ /* 0x000e24000c1e1100 */
[----:B0-----:R-:W-:-:S05]  /*a4c0*/  PRMT R3, R16, 0x8880, RZ ;  /* 0x0000888010037816 */ /* 0x001fca00000000ff */
[----:B------:R-:W-:-:S07]  /*a4d0*/  IMAD R2, R3, R18, RZ ;  /* 0x0000001203027224 */ /* 0x000fce00078e02ff */
.L_x_291:
[----:B------:R-:W-:Y:S05]  /*a4e0*/  BSYNC B1 ;  /* 0x0000000000017941 */ /* 0x000fea0003800000 */
.L_x_290:
[----:B0-----:R-:W-:Y:S01]  /*a4f0*/  @!P4 IMAD R3, R26, R17, R2 ;  /* 0x000000111a03c224 */ /* 0x001fe200078e0202 */
[----:B------:R-:W-:Y:S04]  /*a500*/  BSSY B1, `(.L_x_292) ;  /* 0x0000006000017945 */ /* 0x000fe80003800000 */
[----:B------:R0:W-:Y:S01]  /*a510*/  @!P4 STG.E.U8 desc[UR36][R8.64], R3 ;  /* 0x000000030800c986 */ /* 0x0001e2000c101124 */
[----:B------:R-:W-:Y:S05]  /*a520*/  @P5 BRA `(.L_x_293) ;  /* 0x00000000000c5947 */ /* 0x000fea0003800000 */
[----:B------:R-:W0:Y:S02]  /*a530*/  LDG.E.U8 R16, desc[UR36][R154.64+0x1] ;  /* 0x000001249a107981 */ /* 0x000e24000c1e1100 */
[----:B0-----:R-:W-:-:S05]  /*a540*/  PRMT R3, R16, 0x8880, RZ ;  /* 0x0000888010037816 */ /* 0x001fca00000000ff */
[----:B------:R-:W-:-:S07]  /*a550*/  IMAD R2, R3, R18, RZ ;  /* 0x0000001203027224 */ /* 0x000fce00078e02ff */
.L_x_293:
[----:B------:R-:W-:Y:S05]  /*a560*/  BSYNC B1 ;  /* 0x0000000000017941 */ /* 0x000fea0003800000 */
.L_x_292:
[----:B------:R-:W-:Y:S01]  /*a570*/  @!P5 IMAD R27, R27, R17, R2 ;  /* 0x000000111b1bd224 */ /* 0x000fe200078e0202 */
[----:B------:R-:W-:Y:S04]  /*a580*/  BSSY B1, `(.L_x_294) ;  /* 0x0000006000017945 */ /* 0x000fe80003800000 */
[----:B------:R2:W-:Y:S01]  /*a590*/  @!P5 STG.E.U8 desc[UR36][R8.64+0x1], R27 ;  /* 0x0000011b0800d986 */ /* 0x0005e2000c101124 */
[----:B------:R-:W-:Y:S05]  /*a5a0*/  @P6 BRA `(.L_x_295) ;  /* 0x00000000000c6947 */ /* 0x000fea0003800000 */
[----:B------:R-:W0:Y:S02]  /*a5b0*/  LDG.E.U8 R16, desc[UR36][R14.64+0x8] ;  /* 0x000008240e107981 */ /* 0x000e24000c1e1100 */
[----:B0-----:R-:W-:-:S05]  /*a5c0*/  PRMT R3, R16, 0x8880, RZ ;  /* 0x0000888010037816 */ /* 0x001fca00000000ff */
[----:B------:R-:W-:-:S07]  /*a5d0*/  IMAD R2, R3, R18, RZ ;  /* 0x0000001203027224 */ /* 0x000fce00078e02ff */
.L_x_295:
[----:B------:R-:W-:Y:S05]  /*a5e0*/  BSYNC B1 ;  /* 0x0000000000017941 */ /* 0x000fea0003800000 */
.L_x_294:
[----:B0-----:R-:W-:Y:S01]  /*a5f0*/  @!P6 IMAD R3, R28, R17, R2 ;  /* 0x000000111c03e224 */ /* 0x001fe200078e0202 */
[----:B------:R-:W-:Y:S04]  /*a600*/  BSSY B1, `(.L_x_296) ;  /* 0x0000006000017945 */ /* 0x000fe80003800000 */
[----:B------:R0:W-:Y:S01]  /*a610*/  @!P6 STG.E.U8 desc[UR36][R6.64+0x8], R3 ;  /* 0x000008030600e986 */ /* 0x0001e2000c101124 */
[----:B------:R-:W-:Y:S05]  /*a620*/  @P1 BRA `(.L_x_297) ;  /* 0x00000000000c1947 */ /* 0x000fea0003800000 */
[----:B------:R-:W0:Y:S02]  /*a630*/  LDG.E.U8 R16, desc[UR36][R14.64+0x9] ;  /* 0x000009240e107981 */ /* 0x000e24000c1e1100 */
[----:B0-----:R-:W-:-:S05]  /*a640*/  PRMT R3, R16, 0x8880, RZ ;  /* 0x0000888010037816 */ /* 0x001fca00000000ff */
[----:B------:R-:W-:-:S07]  /*a650*/  IMAD R2, R3, R18, RZ ;  /* 0x0000001203027224 */ /* 0x000fce00078e02ff */
.L_x_297:
[----:B------:R-:W-:Y:S05]  /*a660*/  BSYNC B1 ;  /* 0x0000000000017941 */ /* 0x000fea0003800000 */
.L_x_296:
[C---:B------:R-:W-:Y:S01]  /*a670*/  ISETP.LT.OR P4, PT, R0.reuse, 0x9, !P0 ;  /* 0x000000090000780c */ /* 0x040fe20004781670 */
[----:B------:R-:W-:Y:S01]  /*a680*/  @!P1 IMAD R29, R29, R17, R2 ;  /* 0x000000111d1d9224 */ /* 0x000fe200078e0202 */
[----:B------:R-:W-:Y:S01]  /*a690*/  BSSY B1, `(.L_x_298) ;  /* 0x000000a000017945 */ /* 0x000fe20003800000 */
[C---:B------:R-:W-:Y:S02]  /*a6a0*/  ISETP.LT.OR P3, PT, R0.reuse, 0xa, !P0 ;  /* 0x0000000a0000780c */ /* 0x040fe40004761670 */
[C---:B------:R-:W-:Y:S01]  /*a6b0*/  ISETP.LT.OR P5, PT, R0.reuse, 0x11, !P2 ;  /* 0x000000110000780c */ /* 0x040fe200057a1670 */
[----:B------:R3:W-:Y:S01]  /*a6c0*/  @!P1 STG.E.U8 desc[UR36][R6.64+0x9], R29 ;  /* 0x0000091d06009986 */ /* 0x0007e2000c101124 */
[C---:B------:R-:W-:Y:S02]  /*a6d0*/  ISETP.LT.OR P6, PT, R0.reuse, 0x12, !P2 ;  /* 0x000000120000780c */ /* 0x040fe400057c1670 */
[----:B------:R-:W-:-:S04]  /*a6e0*/  ISETP.LT.OR P1, PT, R0, 0x11, !P0 ;  /* 0x000000110000780c */ /* 0x000fc80004721670 */
[----:B------:R-:W-:Y:S09]  /*a6f0*/  @P4 BRA `(.L_x_299) ;  /* 0x00000000000c4947 */ /* 0x000ff20003800000 */
[----:B------:R-:W0:Y:S02]  /*a700*/  LDG.E.U8 R16, desc[UR36][R154.64+0x8] ;  /* 0x000008249a107981 */ /* 0x000e24000c1e1100 */
[----:B0-----:R-:W-:-:S05]  /*a710*/  PRMT R3, R16, 0x8880, RZ ;  /* 0x0000888010037816 */ /* 0x001fca00000000ff */
[----:B------:R-:W-:-:S07]  /*a720*/  IMAD R2, R3, R18, RZ ;  /* 0x0000001203027224 */ /* 0x000fce00078e02ff */
.L_x_299:
[----:B------:R-:W-:Y:S05]  /*a730*/  BSYNC B1 ;  /* 0x0000000000017941 */ /* 0x000fea0003800000 */
.L_x_298:
[----:B0-----:R-:W-:Y:S01]  /*a740*/  @!P4 IMAD R3, R30, R17, R2 ;  /* 0x000000111e03c224 */ /* 0x001fe200078e0202 */
[----:B------:R-:W-:Y:S04]  /*a750*/  BSSY B1, `(.L_x_300) ;  /* 0x0000006000017945 */ /* 0x000fe80003800000 */
[----:B------:R0:W-:Y:S01]  /*a760*/  @!P4 STG.E.U8 desc[UR36][R8.64+0x8], R3 ;  /* 0x000008030800c986 */ /* 0x0001e2000c101124 */
[----:B------:R-:W-:Y:S05]  /*a770*/  @P3 BRA `(.L_x_301) ;  /* 0x00000000000c3947 */ /* 0x000fea0003800000 */
[----:B------:R-:W0:Y:S02]  /*a780*/  LDG.E.U8 R16, desc[UR36][R154.64+0x9] ;  /* 0x000009249a107981 */ /* 0x000e24000c1e1100 */
[----:B0-----:R-:W-:-:S05]  /*a790*/  PRMT R3, R16, 0x8880, RZ ;  /* 0x0000888010037816 */ /* 0x001fca00000000ff */
[----:B------:R-:W-:-:S07]  /*a7a0*/  IMAD R2, R3, R18, RZ ;  /* 0x0000001203027224 */ /* 0x000fce00078e02ff */
.L_x_301:
[----:B------:R-:W-:Y:S05]  /*a7b0*/  BSYNC B1 ;  /* 0x0000000000017941 */ /* 0x000fea0003800000 */
.L_x_300:
[----:B------:R-:W-:Y:S01]  /*a7c0*/  @!P3 IMAD R31, R31, R17, R2 ;  /* 0x000000111f1fb224 */ /* 0x000fe200078e0202 */
[----:B------:R-:W-:Y:S04]  /*a7d0*/  BSSY B1, `(.L_x_302) ;  /* 0x0000006000017945 */ /* 0x000fe80003800000 */
[----:B------:R4:W-:Y:S01]  /*a7e0*/  @!P3 STG.E.U8 desc[UR36][R8.64+0x9], R31 ;  /* 0x0000091f0800b986 */ /* 0x0009e2000c101124 */
[----:B------:R-:W-:Y:S05]  /*a7f0*/  @P5 BRA `(.L_x_303) ;  /* 0x00000000000c5947 */ /* 0x000fea0003800000 */
[----:B------:R-:W0:Y:S02]  /*a800*/  LDG.E.U8 R16, desc[UR36][R14.64+0x10] ;  /* 0x000010240e107981 */ /* 0x000e24000c1e1100 */
[----:B0-----:R-:W-:-:S05]  /*a810*/  PRMT R3, R16, 0x8880, RZ ;  /* 0x0000888010037816 */ /* 0x001fca00000000ff */
[----:B------:R-:W-:-:S07]  /*a820*/  IMAD R2, R3, R18, RZ ;  /* 0x0000001203027224 */ /* 0x000fce00078e02ff */
.L_x_303:
[----:B------:R-:W-:Y:S05]  /*a830*/  BSYNC B1 ;  /* 0x0000000000017941 */ /* 0x000fea0003800000 */
.L_x_302:
[----:B0-----:R-:W-:Y:S01]  /*a840*/  @!P5 IMAD R3, R32, R17, R2 ;  /* 0x000000112003d224 */ /* 0x001fe200078e0202 */
[----:B------:R-:W-:Y:S04]  /*a850*/  BSSY B1, `(.L_x_304) ;  /* 0x0000006000017945 */ /* 0x000fe80003800000 */
[----:B------:R0:W-:Y:S01]  /*a860*/  @!P5 STG.E.U8 desc[UR36][R6.64+0x10], R3 ;  /* 0x000010030600d986 */ /* 0x0001e2000c101124 */
[----:B------:R-:W-:Y:S05]  /*a870*/  @P6 BRA `(.L_x_305) ;  /* 0x00000000000c6947 */ /* 0x000fea0003800000 */
[----:B------:R-:W0:Y:S02]  /*a880*/  LDG.E.U8 R16, desc[UR36][R14.64+0x11] ;  /* 0x000011240e107981 */ /* 0x000e24000c1e1100 */
[----:B0-----:R-:W-:-:S05]  /*a890*/  PRMT R3, R16, 0x8880, RZ ;  /* 0x0000888010037816 */ /* 0x001fca00000000ff */
[----:B------:R-:W-:-:S07]  /*a8a0*/  IMAD R2, R3, R18, RZ ;  /* 0x0000001203027224 */ /* 0x000fce00078e02ff */
.L_x_305:
[----:B------:R-:W-:Y:S05]  /*a8b0*/  BSYNC B1 ;  /* 0x0000000000017941 */ /* 0x000fea0003800000 */
.L_x_304:
[----:B------:R-:W-:Y:S01]  /*a8c0*/  @!P6 IMAD R33, R33, R17, R2 ;  /* 0x000000112121e224 */ /* 0x000fe200078e0202 */
[----:B------:R-:W-:Y:S04]  /*a8d0*/  BSSY B1, `(.L_x_306) ;  /* 0x0000006000017945 */ /* 0x000fe80003800000 */
[----:B------:R0:W-:Y:S01]  /*a8e0*/  @!P6 STG.E.U8 desc[UR36][R6.64+0x11], R33 ;  /* 0x000011210600e986 */ /* 0x0001e2000c101124 */
[----:B------:R-:W-:Y:S05]  /*a8f0*/  @P1 BRA `(.L_x_307) ;  /* 0x00000000000c1947 */ /* 0x000fea0003800000 */
[----:B------:R-:W0:Y:S02]  /*a900*/  LDG.E.U8 R16, desc[UR36][R154.64+0x10] ;  /* 0x000010249a107981 */ /* 0x000e24000c1e1100 */
[----:B0-----:R-:W-:-:S05]  /*a910*/  PRMT R3, R16, 0x8880, RZ ;  /* 0x0000888010037816 */ /* 0x001fca00000000ff */
[----:B------:R-:W-:-:S07]  /*a920*/  IMAD R2, R3, R18, RZ ;  /* 0x0000001203027224 */ /* 0x000fce00078e02ff */
.L_x_307:
[----:B------:R-:W-:Y:S05]  /*a930*/  BSYNC B1 ;  /* 0x0000000000017941 */ /* 0x000fea0003800000 */
.L_x_306:
[----:B------:R-:W-:Y:S01]  /*a940*/  ISETP.LT.OR P4, PT, R0, 0x12, !P0 ;  /* 0x000000120000780c */ /* 0x000fe20004781670 */
[----:B0-----:R-:W-:Y:S01]  /*a950*/  @!P1 IMAD R3, R34, R17, R2 ;  /* 0x0000001122039224 */ /* 0x001fe200078e0202 */
        /* <DEDUP_REMOVED lines=10> */
.L_x_309:
[----:B------:R-:W-:Y:S05]  /*aa00*/  BSYNC B1 ;  /* 0x0000000000017941 */ /* 0x000fea0003800000 */
.L_x_308:
[----:B------:R-:W-:Y:S01]  /*aa10*/  @!P4 IMAD R35, R35, R17, R2 ;  /* 0x000000112323c224 */ /* 0x000fe200078e0202 */
[----:B------:R-:W-:Y:S04]  /*aa20*/  BSSY B1, `(.L_x_310) ;  /* 0x0000006000017945 */ /* 0x000fe80003800000 */
[----:B------:R0:W-:Y:S01]  /*aa30*/  @!P4 STG.E.U8 desc[UR36][R8.64+0x11], R35 ;  /* 0x000011230800c986 */ /* 0x0001e2000c101124 */
[----:B------:R-:W-:Y:S05]  /*aa40*/  @P3 BRA `(.L_x_311) ;  /* 0x00000000000c3947 */ /* 0x000fea0003800000 */
[----:B------:R-:W0:Y:S02]  /*aa50*/  LDG.E.U8 R16, desc[UR36][R14.64+0x18] ;  /* 0x000018240e107981 */ /* 0x000e24000c1e1100 */
[----:B0-----:R-:W-:-:S05]  /*aa60*/  PRMT R3, R16, 0x8880, RZ ;  /* 0x0000888010037816 */ /* 0x001fca00000000ff */
[----:B------:R-:W-:-:S07]  /*aa70*/  IMAD R2, R3, R18, RZ ;  /* 0x0000001203027224 */ /* 0x000fce00078e02ff */
.L_x_311:
[----:B------:R-:W-:Y:S05]  /*aa80*/  BSYNC B1 ;  /* 0x0000000000017941 */ /* 0x000fea0003800000 */
.L_x_310:
[----:B0-----:R-:W-:Y:S01]  /*aa90*/  @!P3 IMAD R3, R36, R17, R2 ;  /* 0x000000112403b224 */ /* 0x001fe200078e0202 */
[----:B------:R-:W-:Y:S04]  /*aaa0*/  BSSY B1, `(.L_x_312) ;  /* 0x0000006000017945 */ /* 0x000fe80003800000 */
[----:B------:R0:W-:Y:S01]  /*aab0*/  @!P3 STG.E.U8 desc[UR36][R6.64+0x18], R3 ;  /* 0x000018030600b986 */ /* 0x0001e2000c101124 */
[----:B------:R-:W-:Y:S05]  /*aac0*/  @P5 BRA `(.L_x_313) ;  /* 0x00000000000c5947 */ /* 0x000fea0003800000 */
[----:B------:R-:W0:Y:S02]  /*aad0*/  LDG.E.U8 R16, desc[UR36][R14.64+0x19] ;  /* 0x000019240e107981 */ /* 0x000e24000c1e1100 */
[----:B0-----:R-:W-:-:S05]  /*aae0*/  PRMT R3, R16, 0x8880, RZ ;  /* 0x0000888010037816 */ /* 0x001fca00000000ff */
[----:B------:R-:W-:-:S07]  /*aaf0*/  IMAD R2, R3, R18, RZ ;  /* 0x0000001203027224 */ /* 0x000fce00078e02ff */
.L_x_313:
[----:B------:R-:W-:Y:S05]  /*ab00*/  BSYNC B1 ;  /* 0x0000000000017941 */ /* 0x000fea0003800000 */
.L_x_312:
[----:B------:R-:W-:Y:S01]  /*ab10*/  @!P5 IMAD R37, R37, R17, R2 ;  /* 0x000000112525d224 */ /* 0x000fe200078e0202 */
[----:B------:R-:W-:Y:S04]  /*ab20*/  BSSY B1, `(.L_x_314) ;  /* 0x0000006000017945 */ /* 0x000fe80003800000 */
[----:B------:R0:W-:Y:S01]  /*ab30*/  @!P5 STG.E.U8 desc[UR36][R6.64+0x19], R37 ;  /* 0x000019250600d986 */ /* 0x0001e2000c101124 */
[----:B------:R-:W-:Y:S05]  /*ab40*/  @P6 BRA `(.L_x_315) ;  /* 0x00000000000c6947 */ /* 0x000fea0003800000 */
[----:B------:R-:W0:Y:S02]  /*ab50*/  LDG.E.U8 R16, desc[UR36][R154.64+0x18] ;  /* 0x000018249a107981 */ /* 0x000e24000c1e1100 */
[----:B0-----:R-:W-:-:S05]  /*ab60*/  PRMT R3, R16, 0x8880, RZ ;  /* 0x0000888010037816 */ /* 0x001fca00000000ff */
[----:B------:R-:W-:-:S07]  /*ab70*/  IMAD R2, R3, R18, RZ ;  /* 0x0000001203027224 */ /* 0x000fce00078e02ff */
.L_x_315:
[----:B------:R-:W-:Y:S05]  /*ab80*/  BSYNC B1 ;  /* 0x0000000000017941 */ /* 0x000fea0003800000 */
.L_x_314:
[----:B0-----:R-:W-:Y:S01]  /*ab90*/  @!P6 IMAD R3, R38, R17, R2 ;  /* 0x000000112603e224 */ /* 0x001fe200078e0202 */
[----:B------:R-:W-:Y:S04]  /*aba0*/  BSSY B1, `(.L_x_316) ;  /* 0x0000006000017945 */ /* 0x000fe80003800000 */
[----:B------:R0:W-:Y:S01]  /*abb0*/  @!P6 STG.E.U8 desc[UR36][R8.64+0x18], R3 ;  /* 0x000018030800e986 */ /* 0x0001e2000c101124 */
[----:B------:R-:W-:Y:S05]  /*abc0*/  @P1 BRA `(.L_x_317) ;  /* 0x00000000000c1947 */ /* 0x000fea0003800000 */
[----:B------:R-:W0:Y:S02]  /*abd0*/  LDG.E.U8 R16, desc[UR36][R154.64+0x19] ;  /* 0x000019249a107981 */ /* 0x000e24000c1e1100 */
[----:B0-----:R-:W-:-:S05]  /*abe0*/  PRMT R3, R16, 0x8880, RZ ;  /* 0x0000888010037816 */ /* 0x001fca00000000ff */
[----:B------:R-:W-:-:S07]  /*abf0*/  IMAD R2, R3, R18, RZ ;  /* 0x0000001203027224 */ /* 0x000fce00078e02ff */
.L_x_317:
[----:B------:R-:W-:Y:S05]  /*ac00*/  BSYNC B1 ;  /* 0x0000000000017941 */ /* 0x000fea0003800000 */
.L_x_316:
        /* <DEDUP_REMOVED lines=12> */
.L_x_319:
[----:B------:R-:W-:Y:S05]  /*acd0*/  BSYNC B1 ;  /* 0x0000000000017941 */ /* 0x000fea0003800000 */
.L_x_318:
[----:B0-----:R-:W-:Y:S01]  /*ace0*/  @!P4 IMAD R3, R40, R17, R2 ;  /* 0x000000112803c224 */ /* 0x001fe200078e0202 */
[----:B------:R-:W-:Y:S04]  /*acf0*/  BSSY B1, `(.L_x_320) ;  /* 0x0000006000017945 */ /* 0x000fe80003800000 */
[----:B------:R0:W-:Y:S01]  /*ad00*/  @!P4 STG.E.U8 desc[UR36][R6.64+0x20], R3 ;  /* 0x000020030600c986 */ /* 0x0001e2000c101124 */
[----:B------:R-:W-:Y:S05]  /*ad10*/  @P3 BRA `(.L_x_321) ;  /* 0x00000000000c3947 */ /* 0x000fea0003800000 */
[----:B------:R-:W0:Y:S02]  /*ad20*/  LDG.E.U8 R16, desc[UR36][R14.64+0x21] ;  /* 0x000021240e107981 */ /* 0x000e24000c1e1100 */
[----:B0-----:R-:W-:-:S05]  /*ad30*/  PRMT R3, R16, 0x8880, RZ ;  /* 0x0000888010037816 */ /* 0x001fca00000000ff */
[----:B------:R-:W-:-:S07]  /*ad40*/  IMAD R2, R3, R18, RZ ;  /* 0x0000001203027224 */ /* 0x000fce00078e02ff */
.L_x_321:
[----:B------:R-:W-:Y:S05]  /*ad50*/  BSYNC B1 ;  /* 0x0000000000017941 */ /* 0x000fea0003800000 */
.L_x_320:
[----:B------:R-:W-:Y:S01]  /*ad60*/  @!P3 IMAD R41, R41, R17, R2 ;  /* 0x000000112929b224 */ /* 0x000fe200078e0202 */
[----:B------:R-:W-:Y:S04]  /*ad70*/  BSSY B1, `(.L_x_322) ;  /* 0x0000006000017945 */ /* 0x000fe80003800000 */
[----:B------:R0:W-:Y:S01]  /*ad80*/  @!P3 STG.E.U8 desc[UR36][R6.64+0x21], R41 ;  /* 0x000021290600b986 */ /* 0x0001e2000c101124 */
[----:B------:R-:W-:Y:S05]  /*ad90*/  @P5 BRA `(.L_x_323) ;  /* 0x00000000000c5947 */ /* 0x000fea0003800000 */
[----:B------:R-:W0:Y:S02]  /*ada0*/  LDG.E.U8 R16, desc[UR36][R154.64+0x20] ;  /* 0x000020249a107981 */ /* 0x000e24000c1e1100 */
[----:B0-----:R-:W-:-:S05]  /*adb0*/  PRMT R3, R16, 0x8880, RZ ;  /* 0x0000888010037816 */ /* 0x001fca00000000ff */
[----:B------:R-:W-:-:S07]  /*adc0*/  IMAD R2, R3, R18, RZ ;  /* 0x0000001203027224 */ /* 0x000fce00078e02ff */
.L_x_323:
[----:B------:R-:W-:Y:S05]  /*add0*/  BSYNC B1 ;  /* 0x0000000000017941 */ /* 0x000fea0003800000 */
.L_x_322:
[----:B0-----:R-:W-:Y:S01]  /*ade0*/  @!P5 IMAD R3, R42, R17, R2 ;  /* 0x000000112a03d224 */ /* 0x001fe200078e0202 */
[----:B------:R-:W-:Y:S04]  /*adf0*/  BSSY B1, `(.L_x_324) ;  /* 0x0000006000017945 */ /* 0x000fe80003800000 */
[----:B------:R0:W-:Y:S01]  /*ae00*/  @!P5 STG.E.U8 desc[UR36][R8.64+0x20], R3 ;  /* 0x000020030800d986 */ /* 0x0001e2000c101124 */
[----:B------:R-:W-:Y:S05]  /*ae10*/  @P6 BRA `(.L_x_325) ;  /* 0x00000000000c6947 */ /* 0x000fea0003800000 */
[----:B------:R-:W0:Y:S02]  /*ae20*/  LDG.E.U8 R16, desc[UR36][R154.64+0x21] ;  /* 0x000021249a107981 */ /* 0x000e24000c1e1100 */
[----:B0-----:R-:W-:-:S05]  /*ae30*/  PRMT R3, R16, 0x8880, RZ ;  /* 0x0000888010037816 */ /* 0x001fca00000000ff */
[----:B------:R-:W-:-:S07]  /*ae40*/  IMAD R2, R3, R18, RZ ;  /* 0x0000001203027224 */ /* 0x000fce00078e02ff */
.L_x_325:
[----:B------:R-:W-:Y:S05]  /*ae50*/  BSYNC B1 ;  /* 0x0000000000017941 */ /* 0x000fea0003800000 */
.L_x_324:
[----:B------:R-:W-:Y:S01]  /*ae60*/  @!P6 IMAD R43, R43, R17, R2 ;  /* 0x000000112b2be224 */ /* 0x000fe200078e0202 */
[----:B------:R-:W-:Y:S04]  /*ae70*/  BSSY B1, `(.L_x_326) ;  /* 0x0000006000017945 */ /* 0x000fe80003800000 */
[----:B------:R0:W-:Y:S01]  /*ae80*/  @!P6 STG.E.U8 desc[UR36][R8.64+0x21], R43 ;  /* 0x0000212b0800e986 */ /* 0x0001e2000c101124 */
[----:B------:R-:W-:Y:S05]  /*ae90*/  @P1 BRA `(.L_x_327) ;  /* 0x00000000000c1947 */ /* 0x000fea0003800000 */
[----:B------:R-:W0:Y:S02]  /*aea0*/  LDG.E.U8 R16, desc[UR36][R14.64+0x28] ;  /* 0x000028240e107981 */ /* 0x000e24000c1e1100 */
[----:B0-----:R-:W-:-:S05]  /*aeb0*/  PRMT R3, R16, 0x8880, RZ ;  /* 0x0000888010037816 */ /* 0x001fca00000000ff */
[----:B------:R-:W-:-:S07]  /*aec0*/  IMAD R2, R3, R18, RZ ;  /* 0x0000001203027224 */ /* 0x000fce00078e02ff */
.L_x_327:
[----:B------:R-:W-:Y:S05]  /*aed0*/  BSYNC B1 ;  /* 0x0000000000017941 */ /* 0x000fea0003800000 */
.L_x_326:
        /* <DEDUP_REMOVED lines=12> */
.L_x_329:
[----:B------:R-:W-:Y:S05]  /*afa0*/  BSYNC B1 ;  /* 0x0000000000017941 */ /* 0x000fea0003800000 */
.L_x_328:
[----:B------:R-:W-:Y:S01]  /*afb0*/  @!P4 IMAD R45, R45, R17, R2 ;  /* 0x000000112d2dc224 */ /* 0x000fe200078e0202 */
[----:B------:R-:W-:Y:S04]  /*afc0*/  BSSY B1, `(.L_x_330) ;  /* 0x0000006000017945 */ /* 0x000fe80003800000 */
[----:B------:R0:W-:Y:S01]  /*afd0*/  @!P4 STG.E.U8 desc[UR36][R6.64+0x29], R45 ;  /* 0x0000292d0600c986 */ /* 0x0001e2000c101124 */
[----:B------:R-:W-:Y:S05]  /*afe0*/  @P3 BRA `(.L_x_331) ;  /* 0x00000000000c3947 */ /* 0x000fea0003800000 */
[----:B------:R-:W0:Y:S02]  /*aff0*/  LDG.E.U8 R16, desc[UR36][R154.64+0x28] ;  /* 0x000028249a107981 */ /* 0x000e24000c1e1100 */
[----:B0-----:R-:W-:-:S05]  /*b000*/  PRMT R3, R16, 0x8880, RZ ;  /* 0x0000888010037816 */ /* 0x001fca00000000ff */
[----:B------:R-:W-:-:S07]  /*b010*/  IMAD R2, R3, R18, RZ ;  /* 0x0000001203027224 */ /* 0x000fce00078e02ff */
.L_x_331:
[----:B------:R-:W-:Y:S05]  /*b020*/  BSYNC B1 ;  /* 0x0000000000017941 */ /* 0x000fea0003800000 */
.L_x_330:
[----:B0-----:R-:W-:Y:S01]  /*b030*/  @!P3 IMAD R3, R46, R17, R2 ;  /* 0x000000112e03b224 */ /* 0x001fe200078e0202 */
[----:B------:R-:W-:Y:S04]  /*b040*/  BSSY B1, `(.L_x_332) ;  /* 0x0000006000017945 */ /* 0x000fe80003800000 */
[----:B------:R0:W-:Y:S01]  /*b050*/  @!P3 STG.E.U8 desc[UR36][R8.64+0x28], R3 ;  /* 0x000028030800b986 */ /* 0x0001e2000c101124 */
[----:B------:R-:W-:Y:S05]  /*b060*/  @P5 BRA `(.L_x_333) ;  /* 0x00000000000c5947 */ /* 0x000fea0003800000 */
[----:B------:R-:W0:Y:S02]  /*b070*/  LDG.E.U8 R16, desc[UR36][R154.64+0x29] ;  /* 0x000029249a107981 */ /* 0x000e24000c1e1100 */
[----:B0-----:R-:W-:-:S05]  /*b080*/  PRMT R3, R16, 0x8880, RZ ;  /* 0x0000888010037816 */ /* 0x001fca00000000ff */
[----:B------:R-:W-:-:S07]  /*b090*/  IMAD R2, R3, R18, RZ ;  /* 0x0000001203027224 */ /* 0x000fce00078e02ff */
.L_x_333:
[----:B------:R-:W-:Y:S05]  /*b0a0*/  BSYNC B1 ;  /* 0x0000000000017941 */ /* 0x000fea0003800000 */
.L_x_332:
[----:B------:R-:W-:Y:S01]  /*b0b0*/  @!P5 IMAD R47, R47, R17, R2 ;  /* 0x000000112f2fd224 */ /* 0x000fe200078e0202 */
[----:B------:R-:W-:Y:S04]  /*b0c0*/  BSSY B1, `(.L_x_334) ;  /* 0x0000006000017945 */ /* 0x000fe80003800000 */
[----:B------:R0:W-:Y:S01]  /*b0d0*/  @!P5 STG.E.U8 desc[UR36][R8.64+0x29], R47 ;  /* 0x0000292f0800d986 */ /* 0x0001e2000c101124 */
[----:B------:R-:W-:Y:S05]  /*b0e0*/  @P6 BRA `(.L_x_335) ;  /* 0x00000000000c6947 */ /* 0x000fea0003800000 */
[----:B------:R-:W0:Y:S02]  /*b0f0*/  LDG.E.U8 R16, desc[UR36][R14.64+0x30] ;  /* 0x000030240e107981 */ /* 0x000e24000c1e1100 */
[----:B0-----:R-:W-:-:S05]  /*b100*/  PRMT R3, R16, 0x8880, RZ ;  /* 0x0000888010037816 */ /* 0x001fca00000000ff */
[----:B------:R-:W-:-:S07]  /*b110*/  IMAD R2, R3, R18, RZ ;  /* 0x0000001203027224 */ /* 0x000fce00078e02ff */
.L_x_335:
[----:B------:R-:W-:Y:S05]  /*b120*/  BSYNC B1 ;  /* 0x0000000000017941 */ /* 0x000fea0003800000 */
.L_x_334:
[----:B0-----:R-:W-:Y:S01]  /*b130*/  @!P6 IMAD R3, R48, R17, R2 ;  /* 0x000000113003e224 */ /* 0x001fe200078e0202 */
[----:B------:R-:W-:Y:S04]  /*b140*/  BSSY B1, `(.L_x_336) ;  /* 0x0000006000017945 */ /* 0x000fe80003800000 */
[----:B------:R0:W-:Y:S01]  /*b150*/  @!P6 STG.E.U8 desc[UR36][R6.64+0x30], R3 ;  /* 0x000030030600e986 */ /* 0x0001e2000c101124 */
[----:B------:R-:W-:Y:S05]  /*b160*/  @P1 BRA `(.L_x_337) ;  /* 0x00000000000c1947 */ /* 0x000fea0003800000 */
[----:B------:R-:W0:Y:S02]  /*b170*/  LDG.E.U8 R16, desc[UR36][R14.64+0x31] ;  /* 0x000031240e107981 */ /* 0x000e24000c1e1100 */
[----:B0-----:R-:W-:-:S05]  /*b180*/  PRMT R3, R16, 0x8880, RZ ;  /* 0x0000888010037816 */ /* 0x001fca00000000ff */
[----:B------:R-:W-:-:S07]  /*b190*/  IMAD R2, R3, R18, RZ ;  /* 0x0000001203027224 */ /* 0x000fce00078e02ff */
.L_x_337:
[----:B------:R-:W-:Y:S05]  /*b1a0*/  BSYNC B1 ;  /* 0x0000000000017941 */ /* 0x000fea0003800000 */
.L_x_336:
        /* <DEDUP_REMOVED lines=12> */
.L_x_339:
[----:B------:R-:W-:Y:S05]  /*b270*/  BSYNC B1 ;  /* 0x0000000000017941 */ /* 0x000fea0003800000 */
.L_x_338:
[----:B0-----:R-:W-:Y:S01]  /*b280*/  @!P4 IMAD R3, R50, R17, R2 ;  /* 0x000000113203c224 */ /* 0x001fe200078e0202 */
[----:B------:R-:W-:Y:S04]  /*b290*/  BSSY B1, `(.L_x_340) ;  /* 0x0000006000017945 */ /* 0x000fe80003800000 */
[----:B------:R0:W-:Y:S01]  /*b2a0*/  @!P4 STG.E.U8 desc[UR36][R8.64+0x30], R3 ;  /* 0x000030030800c986 */ /* 0x0001e2000c101124 */
[----:B------:R-:W-:Y:S05]  /*b2b0*/  @P3 BRA `(.L_x_341) ;  /* 0x00000000000c3947 */ /* 0x000fea0003800000 */
[----:B------:R-:W0:Y:S02]  /*b2c0*/  LDG.E.U8 R16, desc[UR36][R154.64+0x31] ;  /* 0x000031249a107981 */ /* 0x000e24000c1e1100 */
[----:B0-----:R-:W-:-:S05]  /*b2d0*/  PRMT R3, R16, 0x8880, RZ ;  /* 0x0000888010037816 */ /* 0x001fca00000000ff */
[----:B------:R-:W-:-:S07]  /*b2e0*/  IMAD R2, R3, R18, RZ ;  /* 0x0000001203027224 */ /* 0x000fce00078e02ff */
.L_x_341:
[----:B------:R-:W-:Y:S05]  /*b2f0*/  BSYNC B1 ;  /* 0x0000000000017941 */ /* 0x000fea0003800000 */
.L_x_340:
[----:B------:R-:W-:Y:S01]  /*b300*/  @!P3 IMAD R51, R51, R17, R2 ;  /* 0x000000113333b224 */ /* 0x000fe200078e0202 */
[----:B------:R-:W-:Y:S04]  /*b310*/  BSSY B1, `(.L_x_342) ;  /* 0x0000006000017945 */ /* 0x000fe80003800000 */
[----:B------:R0:W-:Y:S01]  /*b320*/  @!P3 STG.E.U8 desc[UR36][R8.64+0x31], R51 ;  /* 0x000031330800b986 */ /* 0x0001e2000c101124 */
[----:B------:R-:W-:Y:S05]  /*b330*/  @P5 BRA `(.L_x_343) ;  /* 0x00000000000c5947 */ /* 0x000fea0003800000 */
[----:B------:R-:W0:Y:S02]  /*b340*/  LDG.E.U8 R16, desc[UR36][R14.64+0x38] ;  /* 0x000038240e107981 */ /* 0x000e24000c1e1100 */
[----:B0-----:R-:W-:-:S05]  /*b350*/  PRMT R3, R16, 0x8880, RZ ;  /* 0x0000888010037816 */ /* 0x001fca00000000ff */
[----:B------:R-:W-:-:S07]  /*b360*/  IMAD R2, R3, R18, RZ ;  /* 0x0000001203027224 */ /* 0x000fce00078e02ff */
.L_x_343:
[----:B------:R-:W-:Y:S05]  /*b370*/  BSYNC B1 ;  /* 0x0000000000017941 */ /* 0x000fea0003800000 */
.L_x_342:
[----:B0-----:R-:W-:Y:S01]  /*b380*/  @!P5 IMAD R3, R52, R17, R2 ;  /* 0x000000113403d224 */ /* 0x001fe200078e0202 */
[----:B------:R-:W-:Y:S04]  /*b390*/  BSSY B1, `(.L_x_344) ;  /* 0x0000006000017945 */ /* 0x000fe80003800000 */
[----:B------:R0:W-:Y:S01]  /*b3a0*/  @!P5 STG.E.U8 desc[UR36][R6.64+0x38], R3 ;  /* 0x000038030600d986 */ /* 0x0001e2000c101124 */
[----:B------:R-:W-:Y:S05]  /*b3b0*/  @P6 BRA `(.L_x_345) ;  /* 0x00000000000c6947 */ /* 0x000fea0003800000 */
[----:B------:R-:W0:Y:S02]  /*b3c0*/  LDG.E.U8 R16, desc[UR36][R14.64+0x39] ;  /* 0x000039240e107981 */ /* 0x000e24000c1e1100 */
[----:B0-----:R-:W-:-:S05]  /*b3d0*/  PRMT R3, R16, 0x8880, RZ ;  /* 0x0000888010037816 */ /* 0x001fca00000000ff */
[----:B------:R-:W-:-:S07]  /*b3e0*/  IMAD R2, R3, R18, RZ ;  /* 0x0000001203027224 */ /* 0x000fce00078e02ff */
.L_x_345:
[----:B------:R-:W-:Y:S05]  /*b3f0*/  BSYNC B1 ;  /* 0x0000000000017941 */ /* 0x000fea0003800000 */
.L_x_344:
[----:B------:R-:W-:Y:S01]  /*b400*/  @!P6 IMAD R53, R53, R17, R2 ;  /* 0x000000113535e224 */ /* 0x000fe200078e0202 */
[----:B------:R-:W-:Y:S04]  /*b410*/  BSSY B1, `(.L_x_346) ;  /* 0x0000006000017945 */ /* 0x000fe80003800000 */
[----:B------:R0:W-:Y:S01]  /*b420*/  @!P6 STG.E.U8 desc[UR36][R6.64+0x39], R53 ;  /* 0x000039350600e986 */ /* 0x0001e2000c101124 */
[----:B------:R-:W-:Y:S05]  /*b430*/  @P1 BRA `(.L_x_347) ;  /* 0x00000000000c1947 */ /* 0x000fea0003800000 */
[----:B------:R-:W0:Y:S02]  /*b440*/  LDG.E.U8 R16, desc[UR36][R154.64+0x38] ;  /* 0x000038249a107981 */ /* 0x000e24000c1e1100 */
[----:B0-----:R-:W-:-:S05]  /*b450*/  PRMT R3, R16, 0x8880, RZ ;  /* 0x0000888010037816 */ /* 0x001fca00000000ff */
[----:B------:R-:W-:-:S07]  /*b460*/  IMAD R2, R3, R18, RZ ;  /* 0x0000001203027224 */ /* 0x000fce00078e02ff */
.L_x_347:
[----:B------:R-:W-:Y:S05]  /*b470*/  BSYNC B1 ;  /* 0x0000000000017941 */ /* 0x000fea0003800000 */
.L_x_346:
        /* <DEDUP_REMOVED lines=12> */
.L_x_349:
[----:B------:R-:W-:Y:S05]  /*b540*/  BSYNC B1 ;  /* 0x0000000000017941 */ /* 0x000fea0003800000 */
.L_x_348:
[----:B------:R-:W-:Y:S01]  /*b550*/  @!P4 IMAD R55, R55, R17, R2 ;  /* 0x000000113737c224 */ /* 0x000fe200078e0202 */
[----:B------:R-:W-:Y:S04]  /*b560*/  BSSY B1, `(.L_x_350) ;  /* 0x0000006000017945 */ /* 0x000fe80003800000 */
[----:B------:R0:W-:Y:S01]  /*b570*/  @!P4 STG.E.U8 desc[UR36][R8.64+0x39], R55 ;  /* 0x000039370800c986 */ /* 0x0001e2000c101124 */
[----:B------:R-:W-:Y:S05]  /*b580*/  @P3 BRA `(.L_x_351) ;  /* 0x00000000000c3947 */ /* 0x000fea0003800000 */
[----:B------:R-:W0:Y:S02]  /*b590*/  LDG.E.U8 R16, desc[UR36][R14.64+0x40] ;  /* 0x000040240e107981 */ /* 0x000e24000c1e1100 */
[----:B0-----:R-:W-:-:S05]  /*b5a0*/  PRMT R3, R16, 0x8880, RZ ;  /* 0x0000888010037816 */ /* 0x001fca00000000ff */
[----:B------:R-:W-:-:S07]  /*b5b0*/  IMAD R2, R3, R18, RZ ;  /* 0x0000001203027224 */ /* 0x000fce00078e02ff */
.L_x_351:
[----:B------:R-:W-:Y:S05]  /*b5c0*/  BSYNC B1 ;  /* 0x0000000000017941 */ /* 0x000fea0003800000 */
.L_x_350:
[----:B0-----:R-:W-:Y:S01]  /*b5d0*/  @!P3 IMAD R3, R56, R17, R2 ;  /* 0x000000113803b224 */ /* 0x001fe200078e0202 */
[----:B------:R-:W-:Y:S04]  /*b5e0*/  BSSY B1, `(.L_x_352) ;  /* 0x0000006000017945 */ /* 0x000fe80003800000 */
[----:B------:R0:W-:Y:S01]  /*b5f0*/  @!P3 STG.E.U8 desc[UR36][R6.64+0x40], R3 ;  /* 0x000040030600b986 */ /* 0x0001e2000c101124 */
[----:B------:R-:W-:Y:S05]  /*b600*/  @P5 BRA `(.L_x_353) ;  /* 0x00000000000c5947 */ /* 0x000fea0003800000 */
[----:B------:R-:W0:Y:S02]  /*b610*/  LDG.E.U8 R16, desc[UR36][R14.64+0x41] ;  /* 0x000041240e107981 */ /* 0x000e24000c1e1100 */
[----:B0-----:R-:W-:-:S05]  /*b620*/  PRMT R3, R16, 0x8880, RZ ;  /* 0x0000888010037816 */ /* 0x001fca00000000ff */
[----:B------:R-:W-:-:S07]  /*b630*/  IMAD R2, R3, R18, RZ ;  /* 0x0000001203027224 */ /* 0x000fce00078e02ff */
.L_x_353:
[----:B------:R-:W-:Y:S05]  /*b640*/  BSYNC B1 ;  /* 0x0000000000017941 */ /* 0x000fea0003800000 */
.L_x_352:
[----:B------:R-:W-:Y:S01]  /*b650*/  @!P5 IMAD R57, R57, R17, R2 ;  /* 0x000000113939d224 */ /* 0x000fe200078e0202 */
[----:B------:R-:W-:Y:S04]  /*b660*/  BSSY B1, `(.L_x_354) ;  /* 0x0000006000017945 */ /* 0x000fe80003800000 */
[----:B------:R0:W-:Y:S01]  /*b670*/  @!P5 STG.E.U8 desc[UR36][R6.64+0x41], R57 ;  /* 0x000041390600d986 */ /* 0x0001e2000c101124 */
[----:B------:R-:W-:Y:S05]  /*b680*/  @P6 BRA `(.L_x_355) ;  /* 0x00000000000c6947 */ /* 0x000fea0003800000 */
[----:B------:R-:W0:Y:S02]  /*b690*/  LDG.E.U8 R16, desc[UR36][R154.64+0x40] ;  /* 0x000040249a107981 */ /* 0x000e24000c1e1100 */
[----:B0-----:R-:W-:-:S05]  /*b6a0*/  PRMT R3, R16, 0x8880, RZ ;  /* 0x0000888010037816 */ /* 0x001fca00000000ff */
[----:B------:R-:W-:-:S07]  /*b6b0*/  IMAD R2, R3, R18, RZ ;  /* 0x0000001203027224 */ /* 0x000fce00078e02ff */
.L_x_355:
[----:B------:R-:W-:Y:S05]  /*b6c0*/  BSYNC B1 ;  /* 0x0000000000017941 */ /* 0x000fea0003800000 */
.L_x_354:
[----:B0-----:R-:W-:Y:S01]  /*b6d0*/  @!P6 IMAD R3, R58, R17, R2 ;  /* 0x000000113a03e224 */ /* 0x001fe200078e0202 */
[----:B------:R-:W-:Y:S04]  /*b6e0*/  BSSY B1, `(.L_x_356) ;  /* 0x0000006000017945 */ /* 0x000fe80003800000 */
[----:B------:R0:W-:Y:S01]  /*b6f0*/  @!P6 STG.E.U8 desc[UR36][R8.64+0x40], R3 ;  /* 0x000040030800e986 */ /* 0x0001e2000c101124 */
[----:B------:R-:W-:Y:S05]  /*b700*/  @P1 BRA `(.L_x_357) ;  /* 0x00000000000c1947 */ /* 0x000fea0003800000 */
[----:B------:R-:W0:Y:S02]  /*b710*/  LDG.E.U8 R16, desc[UR36][R154.64+0x41] ;  /* 0x000041249a107981 */ /* 0x000e24000c1e1100 */
[----:B0-----:R-:W-:-:S05]  /*b720*/  PRMT R3, R16, 0x8880, RZ ;  /* 0x0000888010037816 */ /* 0x001fca00000000ff */
[----:B------:R-:W-:-:S07]  /*b730*/  IMAD R2, R3, R18, RZ ;  /* 0x0000001203027224 */ /* 0x000fce00078e02ff */
.L_x_357:
[----:B------:R-:W-:Y:S05]  /*b740*/  BSYNC B1 ;  /* 0x0000000000017941 */ /* 0x000fea0003800000 */
.L_x_356:
        /* <DEDUP_REMOVED lines=12> */
.L_x_359:
[----:B------:R-:W-:Y:S05]  /*b810*/  BSYNC B1 ;  /* 0x0000000000017941 */ /* 0x000fea0003800000 */
.L_x_358:
[----:B0-----:R-:W-:Y:S01]  /*b820*/  @!P4 IMAD R3, R60, R17, R2 ;  /* 0x000000113c03c224 */ /* 0x001fe200078e0202 */
[----:B------:R-:W-:Y:S04]  /*b830*/  BSSY B1, `(.L_x_360) ;  /* 0x0000006000017945 */ /* 0x000fe80003800000 */
[----:B------:R0:W-:Y:S01]  /*b840*/  @!P4 STG.E.U8 desc[UR36][R6.64+0x48], R3 ;  /* 0x000048030600c986 */ /* 0x0001e2000c101124 */
[----:B------:R-:W-:Y:S05]  /*b850*/  @P3 BRA `(.L_x_361) ;  /* 0x00000000000c3947 */ /* 0x000fea0003800000 */
[----:B------:R-:W0:Y:S02]  /*b860*/  LDG.E.U8 R16, desc[UR36][R14.64+0x49] ;  /* 0x000049240e107981 */ /* 0x000e24000c1e1100 */
[----:B0-----:R-:W-:-:S05]  /*b870*/  PRMT R3, R16, 0x8880, RZ ;  /* 0x0000888010037816 */ /* 0x001fca00000000ff */
[----:B------:R-:W-:-:S07]  /*b880*/  IMAD R2, R3, R18, RZ ;  /* 0x0000001203027224 */ /* 0x000fce00078e02ff */
.L_x_361:
[----:B------:R-:W-:Y:S05]  /*b890*/  BSYNC B1 ;  /* 0x0000000000017941 */ /* 0x000fea0003800000 */
.L_x_360:
[----:B------:R-:W-:Y:S01]  /*b8a0*/  @!P3 IMAD R61, R61, R17, R2 ;  /* 0x000000113d3db224 */ /* 0x000fe200078e0202 */
[----:B------:R-:W-:Y:S04]  /*b8b0*/  BSSY B1, `(.L_x_362) ;  /* 0x0000006000017945 */ /* 0x000fe80003800000 */
[----:B------:R0:W-:Y:S01]  /*b8c0*/  @!P3 STG.E.U8 desc[UR36][R6.64+0x49], R61 ;  /* 0x0000493d0600b986 */ /* 0x0001e2000c101124 */
[----:B------:R-:W-:Y:S05]  /*b8d0*/  @P5 BRA `(.L_x_363) ;  /* 0x00000000000c5947 */ /* 0x000fea0003800000 */
[----:B------:R-:W0:Y:S02]  /*b8e0*/  LDG.E.U8 R16, desc[UR36][R154.64+0x48] ;  /* 0x000048249a107981 */ /* 0x000e24000c1e1100 */
[----:B0-----:R-:W-:-:S05]  /*b8f0*/  PRMT R3, R16, 0x8880, RZ ;  /* 0x0000888010037816 */ /* 0x001fca00000000ff */
[----:B------:R-:W-:-:S07]  /*b900*/  IMAD R2, R3, R18, RZ ;  /* 0x0000001203027224 */ /* 0x000fce00078e02ff */
.L_x_363:
[----:B------:R-:W-:Y:S05]  /*b910*/  BSYNC B1 ;  /* 0x0000000000017941 */ /* 0x000fea0003800000 */
.L_x_362:
[----:B0-----:R-:W-:Y:S01]  /*b920*/  @!P5 IMAD R3, R62, R17, R2 ;  /* 0x000000113e03d224 */ /* 0x001fe200078e0202 */
[----:B------:R-:W-:Y:S04]  /*b930*/  BSSY B1, `(.L_x_364) ;  /* 0x0000006000017945 */ /* 0x000fe80003800000 */
[----:B------:R0:W-:Y:S01]  /*b940*/  @!P5 STG.E.U8 desc[UR36][R8.64+0x48], R3 ;  /* 0x000048030800d986 */ /* 0x0001e2000c101124 */
[----:B------:R-:W-:Y:S05]  /*b950*/  @P6 BRA `(.L_x_365) ;  /* 0x00000000000c6947 */ /* 0x000fea0003800000 */
[----:B------:R-:W0:Y:S02]  /*b960*/  LDG.E.U8 R16, desc[UR36][R154.64+0x49] ;  /* 0x000049249a107981 */ /* 0x000e24000c1e1100 */
[----:B0-----:R-:W-:-:S05]  /*b970*/  PRMT R3, R16, 0x8880, RZ ;  /* 0x0000888010037816 */ /* 0x001fca00000000ff */
[----:B------:R-:W-:-:S07]  /*b980*/  IMAD R2, R3, R18, RZ ;  /* 0x0000001203027224 */ /* 0x000fce00078e02ff */
.L_x_365:
[----:B------:R-:W-:Y:S05]  /*b990*/  BSYNC B1 ;  /* 0x0000000000017941 */ /* 0x000fea0003800000 */
.L_x_364:
[----:B------:R-:W-:Y:S01]  /*b9a0*/  @!P6 IMAD R63, R63, R17, R2 ;  /* 0x000000113f3fe224 */ /* 0x000fe200078e0202 */
[----:B------:R-:W-:Y:S04]  /*b9b0*/  BSSY B1, `(.L_x_366) ;  /* 0x0000006000017945 */ /* 0x000fe80003800000 */
[----:B------:R0:W-:Y:S01]  /*b9c0*/  @!P6 STG.E.U8 desc[UR36][R8.64+0x49], R63 ;  /* 0x0000493f0800e986 */ /* 0x0001e2000c101124 */
[----:B------:R-:W-:Y:S05]  /*b9d0*/  @P1 BRA `(.L_x_367) ;  /* 0x00000000000c1947 */ /* 0x000fea0003800000 */
[----:B------:R-:W0:Y:S02]  /*b9e0*/  LDG.E.U8 R16, desc[UR36][R14.64+0x50] ;  /* 0x000050240e107981 */ /* 0x000e24000c1e1100 */
[----:B0-----:R-:W-:-:S05]  /*b9f0*/  PRMT R3, R16, 0x8880, RZ ;  /* 0x0000888010037816 */ /* 0x001fca00000000ff */
[----:B------:R-:W-:-:S07]  /*ba00*/  IMAD R2, R3, R18, RZ ;  /* 0x0000001203027224 */ /* 0x000fce00078e02ff */
.L_x_367:
[----:B------:R-:W-:Y:S05]  /*ba10*/  BSYNC B1 ;  /* 0x0000000000017941 */ /* 0x000fea0003800000 */
.L_x_366:
        /* <DEDUP_REMOVED lines=12> */
.L_x_369:
[----:B------:R-:W-:Y:S05]  /*bae0*/  BSYNC B1 ;  /* 0x0000000000017941 */ /* 0x000fea0003800000 */
.L_x_368:
[----:B------:R-:W-:Y:S01]  /*baf0*/  @!P4 IMAD R65, R65, R17, R2 ;  /* 0x000000114141c224 */ /* 0x000fe200078e0202 */
[----:B------:R-:W-:Y:S04]  /*bb00*/  BSSY B1, `(.L_x_370) ;  /* 0x0000006000017945 */ /* 0x000fe80003800000 */
[----:B------:R0:W-:Y:S01]  /*bb10*/  @!P4 STG.E.U8 desc[UR36][R6.64+0x51], R65 ;  /* 0x000051410600c986 */ /* 0x0001e2000c101124 */
[----:B------:R-:W-:Y:S05]  /*bb20*/  @P3 BRA `(.L_x_371) ;  /* 0x00000000000c3947 */ /* 0x000fea0003800000 */
[----:B------:R-:W0:Y:S02]  /*bb30*/  LDG.E.U8 R16, desc[UR36][R154.64+0x50] ;  /* 0x000050249a107981 */ /* 0x000e24000c1e1100 */
[----:B0-----:R-:W-:-:S05]  /*bb40*/  PRMT R3, R16, 0x8880, RZ ;  /* 0x0000888010037816 */ /* 0x001fca00000000ff */
[----:B------:R-:W-:-:S07]  /*bb50*/  IMAD R2, R3, R18, RZ ;  /* 0x0000001203027224 */ /* 0x000fce00078e02ff */
.L_x_371:
[----:B------:R-:W-:Y:S05]  /*bb60*/  BSYNC B1 ;  /* 0x0000000000017941 */ /* 0x000fea0003800000 */
.L_x_370:
[----:B0-----:R-:W-:Y:S01]  /*bb70*/  @!P3 IMAD R3, R66, R17, R2 ;  /* 0x000000114203b224 */ /* 0x001fe200078e0202 */
[----:B------:R-:W-:Y:S04]  /*bb80*/  BSSY B1, `(.L_x_372) ;  /* 0x0000006000017945 */ /* 0x000fe80003800000 */
[----:B------:R0:W-:Y:S01]  /*bb90*/  @!P3 STG.E.U8 desc[UR36][R8.64+0x50], R3 ;  /* 0x000050030800b986 */ /* 0x0001e2000c101124 */
[----:B------:R-:W-:Y:S05]  /*bba0*/  @P5 BRA `(.L_x_373) ;  /* 0x00000000000c5947 */ /* 0x000fea0003800000 */
[----:B------:R-:W0:Y:S02]  /*bbb0*/  LDG.E.U8 R16, desc[UR36][R154.64+0x51] ;  /* 0x000051249a107981 */ /* 0x000e24000c1e1100 */
[----:B0-----:R-:W-:-:S05]  /*bbc0*/  PRMT R3, R16, 0x8880, RZ ;  /* 0x0000888010037816 */ /* 0x001fca00000000ff */
[----:B------:R-:W-:-:S07]  /*bbd0*/  IMAD R2, R3, R18, RZ ;  /* 0x0000001203027224 */ /* 0x000fce00078e02ff */
.L_x_373:
[----:B------:R-:W-:Y:S05]  /*bbe0*/  BSYNC B1 ;  /* 0x0000000000017941 */ /* 0x000fea0003800000 */
.L_x_372:
[----:B------:R-:W-:Y:S01]  /*bbf0*/  @!P5 IMAD R67, R67, R17, R2 ;  /* 0x000000114343d224 */ /* 0x000fe200078e0202 */
[----:B------:R-:W-:Y:S04]  /*bc00*/  BSSY B1, `(.L_x_374) ;  /* 0x0000006000017945 */ /* 0x000fe80003800000 */
[----:B------:R0:W-:Y:S01]  /*bc10*/  @!P5 STG.E.U8 desc[UR36][R8.64+0x51], R67 ;  /* 0x000051430800d986 */ /* 0x0001e2000c101124 */
[----:B------:R-:W-:Y:S05]  /*bc20*/  @P6 BRA `(.L_x_375) ;  /* 0x00000000000c6947 */ /* 0x000fea0003800000 */
[----:B------:R-:W0:Y:S02]  /*bc30*/  LDG.E.U8 R16, desc[UR36][R14.64+0x58] ;  /* 0x000058240e107981 */ /* 0x000e24000c1e1100 */
[----:B0-----:R-:W-:-:S05]  /*bc40*/  PRMT R3, R16, 0x8880, RZ ;  /* 0x0000888010037816 */ /* 0x001fca00000000ff */
[----:B------:R-:W-:-:S07]  /*bc50*/  IMAD R2, R3, R18, RZ ;  /* 0x0000001203027224 */ /* 0x000fce00078e02ff */
.L_x_375:
[----:B------:R-:W-:Y:S05]  /*bc60*/  BSYNC B1 ;  /* 0x0000000000017941 */ /* 0x000fea0003800000 */
.L_x_374:
[----:B0-----:R-:W-:Y:S01]  /*bc70*/  @!P6 IMAD R3, R68, R17, R2 ;  /* 0x000000114403e224 */ /* 0x001fe200078e0202 */
[----:B------:R-:W-:Y:S04]  /*bc80*/  BSSY B1, `(.L_x_376) ;  /* 0x0000006000017945 */ /* 0x000fe80003800000 */
[----:B------:R0:W-:Y:S01]  /*bc90*/  @!P6 STG.E.U8 desc[UR36][R6.64+0x58], R3 ;  /* 0x000058030600e986 */ /* 0x0001e2000c101124 */
[----:B------:R-:W-:Y:S05]  /*bca0*/  @P1 BRA `(.L_x_377) ;  /* 0x00000000000c1947 */ /* 0x000fea0003800000 */
[----:B------:R-:W0:Y:S02]  /*bcb0*/  LDG.E.U8 R16, desc[UR36][R14.64+0x59] ;  /* 0x000059240e107981 */ /* 0x000e24000c1e1100 */
[----:B0-----:R-:W-:-:S05]  /*bcc0*/  PRMT R3, R16, 0x8880, RZ ;  /* 0x0000888010037816 */ /* 0x001fca00000000ff */
[----:B------:R-:W-:-:S07]  /*bcd0*/  IMAD R2, R3, R18, RZ ;  /* 0x0000001203027224 */ /* 0x000fce00078e02ff */
.L_x_377:
[----:B------:R-:W-:Y:S05]  /*bce0*/  BSYNC B1 ;  /* 0x0000000000017941 */ /* 0x000fea0003800000 */
.L_x_376:
        /* <DEDUP_REMOVED lines=12> */
.L_x_379:
[----:B------:R-:W-:Y:S05]  /*bdb0*/  BSYNC B1 ;  /* 0x0000000000017941 */ /* 0x000fea0003800000 */
.L_x_378:
[----:B0-----:R-:W-:Y:S01]  /*bdc0*/  @!P4 IMAD R3, R70, R17, R2 ;  /* 0x000000114603c224 */ /* 0x001fe200078e0202 */
[----:B------:R-:W-:Y:S04]  /*bdd0*/  BSSY B1, `(.L_x_380) ;  /* 0x0000006000017945 */ /* 0x000fe80003800000 */
[----:B------:R0:W-:Y:S01]  /*bde0*/  @!P4 STG.E.U8 desc[UR36][R8.64+0x58], R3 ;  /* 0x000058030800c986 */ /* 0x0001e2000c101124 */
[----:B------:R-:W-:Y:S05]  /*bdf0*/  @P3 BRA `(.L_x_381) ;  /* 0x00000000000c3947 */ /* 0x000fea0003800000 */
[----:B------:R-:W0:Y:S02]  /*be00*/  LDG.E.U8 R16, desc[UR36][R154.64+0x59] ;  /* 0x000059249a107981 */ /* 0x000e24000c1e1100 */
[----:B0-----:R-:W-:-:S05]  /*be10*/  PRMT R3, R16, 0x8880, RZ ;  /* 0x0000888010037816 */ /* 0x001fca00000000ff */
[----:B------:R-:W-:-:S07]  /*be20*/  IMAD R2, R3, R18, RZ ;  /* 0x0000001203027224 */ /* 0x000fce00078e02ff */
.L_x_381:
[----:B------:R-:W-:Y:S05]  /*be30*/  BSYNC B1 ;  /* 0x0000000000017941 */ /* 0x000fea0003800000 */
.L_x_380:
[----:B------:R-:W-:Y:S01]  /*be40*/  @!P3 IMAD R71, R71, R17, R2 ;  /* 0x000000114747b224 */ /* 0x000fe200078e0202 */
[----:B------:R-:W-:Y:S04]  /*be50*/  BSSY B1, `(.L_x_382) ;  /* 0x0000006000017945 */ /* 0x000fe80003800000 */
[----:B------:R0:W-:Y:S01]  /*be60*/  @!P3 STG.E.U8 desc[UR36][R8.64+0x59], R71 ;  /* 0x000059470800b986 */ /* 0x0001e2000c101124 */
[----:B------:R-:W-:Y:S05]  /*be70*/  @P5 BRA `(.L_x_383) ;  /* 0x00000000000c5947 */ /* 0x000fea0003800000 */
[----:B------:R-:W0:Y:S02]  /*be80*/  LDG.E.U8 R16, desc[UR36][R14.64+0x60] ;  /* 0x000060240e107981 */ /* 0x000e24000c1e1100 */
[----:B0-----:R-:W-:-:S05]  /*be90*/  PRMT R3, R16, 0x8880, RZ ;  /* 0x0000888010037816 */ /* 0x001fca00000000ff */
[----:B------:R-:W-:-:S07]  /*bea0*/  IMAD R2, R3, R18, RZ ;  /* 0x0000001203027224 */ /* 0x000fce00078e02ff */
.L_x_383:
[----:B------:R-:W-:Y:S05]  /*beb0*/  BSYNC B1 ;  /* 0x0000000000017941 */ /* 0x000fea0003800000 */
.L_x_382:
[----:B0-----:R-:W-:Y:S01]  /*bec0*/  @!P5 IMAD R3, R72, R17, R2 ;  /* 0x000000114803d224 */ /* 0x001fe200078e0202 */
[----:B------:R-:W-:Y:S04]  /*bed0*/  BSSY B1, `(.L_x_384) ;  /* 0x0000006000017945 */ /* 0x000fe80003800000 */
[----:B------:R0:W-:Y:S01]  /*bee0*/  @!P5 STG.E.U8 desc[UR36][R6.64+0x60], R3 ;  /* 0x000060030600d986 */ /* 0x0001e2000c101124 */
[----:B------:R-:W-:Y:S05]  /*bef0*/  @P6 BRA `(.L_x_385) ;  /* 0x00000000000c6947 */ /* 0x000fea0003800000 */
[----:B------:R-:W0:Y:S02]  /*bf00*/  LDG.E.U8 R16, desc[UR36][R14.64+0x61] ;  /* 0x000061240e107981 */ /* 0x000e24000c1e1100 */
[----:B0-----:R-:W-:-:S05]  /*bf10*/  PRMT R3, R16, 0x8880, RZ ;  /* 0x0000888010037816 */ /* 0x001fca00000000ff */
[----:B------:R-:W-:-:S07]  /*bf20*/  IMAD R2, R3, R18, RZ ;  /* 0x0000001203027224 */ /* 0x000fce00078e02ff */
.L_x_385:
[----:B------:R-:W-:Y:S05]  /*bf30*/  BSYNC B1 ;  /* 0x0000000000017941 */ /* 0x000fea0003800000 */
.L_x_384:
[----:B------:R-:W-:Y:S01]  /*bf40*/  @!P6 IMAD R73, R73, R17, R2 ;  /* 0x000000114949e224 */ /* 0x000fe200078e0202 */
[----:B------:R-:W-:Y:S04]  /*bf50*/  BSSY B1, `(.L_x_386) ;  /* 0x0000006000017945 */ /* 0x000fe80003800000 */
[----:B------:R0:W-:Y:S01]  /*bf60*/  @!P6 STG.E.U8 desc[UR36][R6.64+0x61], R73 ;  /* 0x000061490600e986 */ /* 0x0001e2000c101124 */
[----:B------:R-:W-:Y:S05]  /*bf70*/  @P1 BRA `(.L_x_387) ;  /* 0x00000000000c1947 */ /* 0x000fea0003800000 */
[----:B------:R-:W0:Y:S02]  /*bf80*/  LDG.E.U8 R16, desc[UR36][R154.64+0x60] ;  /* 0x000060249a107981 */ /* 0x000e24000c1e1100 */
[----:B0-----:R-:W-:-:S05]  /*bf90*/  PRMT R3, R16, 0x8880, RZ ;  /* 0x0000888010037816 */ /* 0x001fca00000000ff */
[----:B------:R-:W-:-:S07]  /*bfa0*/  IMAD R2, R3, R18, RZ ;  /* 0x0000001203027224 */ /* 0x000fce00078e02ff */
.L_x_387:
[----:B------:R-:W-:Y:S05]  /*bfb0*/  BSYNC B1 ;  /* 0x0000000000017941 */ /* 0x000fea0003800000 */
.L_x_386:
        /* <DEDUP_REMOVED lines=12> */
.L_x_389:
[----:B------:R-:W-:Y:S05]  /*c080*/  BSYNC B1 ;  /* 0x0000000000017941 */ /* 0x000fea0003800000 */
.L_x_388:
[----:B------:R-:W-:Y:S01]  /*c090*/  @!P4 IMAD R75, R75, R17, R2 ;  /* 0x000000114b4bc224 */ /* 0x000fe200078e0202 */
[----:B------:R-:W-:Y:S04]  /*c0a0*/  BSSY B1, `(.L_x_390) ;  /* 0x0000006000017945 */ /* 0x000fe80003800000 */
[----:B------:R0:W-:Y:S01]  /*c0b0*/  @!P4 STG.E.U8 desc[UR36][R8.64+0x61], R75 ;  /* 0x0000614b0800c986 */ /* 0x0001e2000c101124 */
[----:B------:R-:W-:Y:S05]  /*c0c0*/  @P3 BRA `(.L_x_391) ;  /* 0x00000000000c3947 */ /* 0x000fea0003800000 */
[----:B------:R-:W0:Y:S02]  /*c0d0*/  LDG.E.U8 R16, desc[UR36][R14.64+0x68] ;  /* 0x000068240e107981 */ /* 0x000e24000c1e1100 */
[----:B0-----:R-:W-:-:S05]  /*c0e0*/  PRMT R3, R16, 0x8880, RZ ;  /* 0x0000888010037816 */ /* 0x001fca00000000ff */
[----:B------:R-:W-:-:S07]  /*c0f0*/  IMAD R2, R3, R18, RZ ;  /* 0x0000001203027224 */ /* 0x000fce00078e02ff */
.L_x_391:
[----:B------:R-:W-:Y:S05]  /*c100*/  BSYNC B1 ;  /* 0x0000000000017941 */ /* 0x000fea0003800000 */
.L_x_390:
[----:B0-----:R-:W-:Y:S01]  /*c110*/  @!P3 IMAD R3, R76, R17, R2 ;  /* 0x000000114c03b224 */ /* 0x001fe200078e0202 */
[----:B------:R-:W-:Y:S04]  /*c120*/  BSSY B1, `(.L_x_392) ;  /* 0x0000006000017945 */ /* 0x000fe80003800000 */
[----:B------:R0:W-:Y:S01]  /*c130*/  @!P3 STG.E.U8 desc[UR36][R6.64+0x68], R3 ;  /* 0x000068030600b986 */ /* 0x0001e2000c101124 */
[----:B------:R-:W-:Y:S05]  /*c140*/  @P5 BRA `(.L_x_393) ;  /* 0x00000000000c5947 */ /* 0x000fea0003800000 */
[----:B------:R-:W0:Y:S02]  /*c150*/  LDG.E.U8 R16, desc[UR36][R14.64+0x69] ;  /* 0x000069240e107981 */ /* 0x000e24000c1e1100 */
[----:B0-----:R-:W-:-:S05]  /*c160*/  PRMT R3, R16, 0x8880, RZ ;  /* 0x0000888010037816 */ /* 0x001fca00000000ff */
[----:B------:R-:W-:-:S07]  /*c170*/  IMAD R2, R3, R18, RZ ;  /* 0x0000001203027224 */ /* 0x000fce00078e02ff */
.L_x_393:
[----:B------:R-:W-:Y:S05]  /*c180*/  BSYNC B1 ;  /* 0x0000000000017941 */ /* 0x000fea0003800000 */
.L_x_392:
[----:B------:R-:W-:Y:S01]  /*c190*/  @!P5 IMAD R77, R77, R17, R2 ;  /* 0x000000114d4dd224 */ /* 0x000fe200078e0202 */
[----:B------:R-:W-:Y:S04]  /*c1a0*/  BSSY B1, `(.L_x_394) ;  /* 0x0000006000017945 */ /* 0x000fe80003800000 */
[----:B------:R0:W-:Y:S01]  /*c1b0*/  @!P5 STG.E.U8 desc[UR36][R6.64+0x69], R77 ;  /* 0x0000694d0600d986 */ /* 0x0001e2000c101124 */
[----:B------:R-:W-:Y:S05]  /*c1c0*/  @P6 BRA `(.L_x_395) ;  /* 0x00000000000c6947 */ /* 0x000fea0003800000 */
[----:B------:R-:W0:Y:S02]  /*c1d0*/  LDG.E.U8 R16, desc[UR36][R154.64+0x68] ;  /* 0x000068249a107981 */ /* 0x000e24000c1e1100 */
[----:B0-----:R-:W-:-:S05]  /*c1e0*/  PRMT R3, R16, 0x8880, RZ ;  /* 0x0000888010037816 */ /* 0x001fca00000000ff */
[----:B------:R-:W-:-:S07]  /*c1f0*/  IMAD R2, R3, R18, RZ ;  /* 0x0000001203027224 */ /* 0x000fce00078e02ff */
.L_x_395:
[----:B------:R-:W-:Y:S05]  /*c200*/  BSYNC B1 ;  /* 0x0000000000017941 */ /* 0x000fea0003800000 */
.L_x_394:
[----:B0-----:R-:W-:Y:S01]  /*c210*/  @!P6 IMAD R3, R78, R17, R2 ;  /* 0x000000114e03e224 */ /* 0x001fe200078e0202 */
[----:B------:R-:W-:Y:S04]  /*c220*/  BSSY B1, `(.L_x_396) ;  /* 0x0000006000017945 */ /* 0x000fe80003800000 */
[----:B------:R0:W-:Y:S01]  /*c230*/  @!P6 STG.E.U8 desc[UR36][R8.64+0x68], R3 ;  /* 0x000068030800e986 */ /* 0x0001e2000c101124 */
[----:B------:R-:W-:Y:S05]  /*c240*/  @P1 BRA `(.L_x_397) ;  /* 0x00000000000c1947 */ /* 0x000fea0003800000 */
[----:B------:R-:W0:Y:S02]  /*c250*/  LDG.E.U8 R16, desc[UR36][R154.64+0x69] ;  /* 0x000069249a107981 */ /* 0x000e24000c1e1100 */
[----:B0-----:R-:W-:-:S05]  /*c260*/  PRMT R3, R16, 0x8880, RZ ;  /* 0x0000888010037816 */ /* 0x001fca00000000ff */
[----:B------:R-:W-:-:S07]  /*c270*/  IMAD R2, R3, R18, RZ ;  /* 0x0000001203027224 */ /* 0x000fce00078e02ff */
.L_x_397:
[----:B------:R-:W-:Y:S05]  /*c280*/  BSYNC B1 ;  /* 0x0000000000017941 */ /* 0x000fea0003800000 */
.L_x_396:
        /* <DEDUP_REMOVED lines=12> */
.L_x_399:
[----:B------:R-:W-:Y:S05]  /*c350*/  BSYNC B1 ;  /* 0x0000000000017941 */ /* 0x000fea0003800000 */
.L_x_398:
[----:B0-----:R-:W-:Y:S01]  /*c360*/  @!P4 IMAD R3, R80, R17, R2 ;  /* 0x000000115003c224 */ /* 0x001fe200078e0202 */
[----:B------:R-:W-:Y:S04]  /*c370*/  BSSY B1, `(.L_x_400) ;  /* 0x0000006000017945 */ /* 0x000fe80003800000 */
[----:B------:R0:W-:Y:S01]  /*c380*/  @!P4 STG.E.U8 desc[UR36][R6.64+0x70], R3 ;  /* 0x000070030600c986 */ /* 0x0001e2000c101124 */
[----:B------:R-:W-:Y:S05]  /*c390*/  @P3 BRA `(.L_x_401) ;  /* 0x00000000000c3947 */ /* 0x000fea0003800000 */
[----:B------:R-:W0:Y:S02]  /*c3a0*/  LDG.E.U8 R16, desc[UR36][R14.64+0x71] ;  /* 0x000071240e107981 */ /* 0x000e24000c1e1100 */
[----:B0-----:R-:W-:-:S05]  /*c3b0*/  PRMT R3, R16, 0x8880, RZ ;  /* 0x0000888010037816 */ /* 0x001fca00000000ff */
[----:B------:R-:W-:-:S07]  /*c3c0*/  IMAD R2, R3, R18, RZ ;  /* 0x0000001203027224 */ /* 0x000fce00078e02ff */
.L_x_401:
[----:B------:R-:W-:Y:S05]  /*c3d0*/  BSYNC B1 ;  /* 0x0000000000017941 */ /* 0x000fea0003800000 */
.L_x_400:
[----:B------:R-:W-:Y:S01]  /*c3e0*/  @!P3 IMAD R81, R81, R17, R2 ;  /* 0x000000115151b224 */ /* 0x000fe200078e0202 */
[----:B------:R-:W-:Y:S04]  /*c3f0*/  BSSY B1, `(.L_x_402) ;  /* 0x0000006000017945 */ /* 0x000fe80003800000 */
[----:B------:R0:W-:Y:S01]  /*c400*/  @!P3 STG.E.U8 desc[UR36][R6.64+0x71], R81 ;  /* 0x000071510600b986 */ /* 0x0001e2000c101124 */
[----:B------:R-:W-:Y:S05]  /*c410*/  @P5 BRA `(.L_x_403) ;  /* 0x00000000000c5947 */ /* 0x000fea0003800000 */
[----:B------:R-:W0:Y:S02]  /*c420*/  LDG.E.U8 R16, desc[UR36][R154.64+0x70] ;  /* 0x000070249a107981 */ /* 0x000e24000c1e1100 */
[----:B0-----:R-:W-:-:S05]  /*c430*/  PRMT R3, R16, 0x8880, RZ ;  /* 0x0000888010037816 */ /* 0x001fca00000000ff */
[----:B------:R-:W-:-:S07]  /*c440*/  IMAD R2, R3, R18, RZ ;  /* 0x0000001203027224 */ /* 0x000fce00078e02ff */
.L_x_403:
[----:B------:R-:W-:Y:S05]  /*c450*/  BSYNC B1 ;  /* 0x0000000000017941 */ /* 0x000fea0003800000 */
.L_x_402:
[----:B0-----:R-:W-:Y:S01]  /*c460*/  @!P5 IMAD R3, R82, R17, R2 ;  /* 0x000000115203d224 */ /* 0x001fe200078e0202 */
[----:B------:R-:W-:Y:S04]  /*c470*/  BSSY B1, `(.L_x_404) ;  /* 0x0000006000017945 */ /* 0x000fe80003800000 */
[----:B------:R0:W-:Y:S01]  /*c480*/  @!P5 STG.E.U8 desc[UR36][R8.64+0x70], R3 ;  /* 0x000070030800d986 */ /* 0x0001e2000c101124 */
[----:B------:R-:W-:Y:S05]  /*c490*/  @P6 BRA `(.L_x_405) ;  /* 0x00000000000c6947 */ /* 0x000fea0003800000 */
[----:B------:R-:W0:Y:S02]  /*c4a0*/  LDG.E.U8 R16, desc[UR36][R154.64+0x71] ;  /* 0x000071249a107981 */ /* 0x000e24000c1e1100 */
[----:B0-----:R-:W-:-:S05]  /*c4b0*/  PRMT R3, R16, 0x8880, RZ ;  /* 0x0000888010037816 */ /* 0x001fca00000000ff */
[----:B------:R-:W-:-:S07]  /*c4c0*/  IMAD R2, R3, R18, RZ ;  /* 0x0000001203027224 */ /* 0x000fce00078e02ff */
.L_x_405:
[----:B------:R-:W-:Y:S05]  /*c4d0*/  BSYNC B1 ;  /* 0x0000000000017941 */ /* 0x000fea0003800000 */
.L_x_404:
[----:B------:R-:W-:Y:S01]  /*c4e0*/  @!P6 IMAD R83, R83, R17, R2 ;  /* 0x000000115353e224 */ /* 0x000fe200078e0202 */
[----:B------:R-:W-:Y:S04]  /*c4f0*/  BSSY B1, `(.L_x_406) ;  /* 0x0000006000017945 */ /* 0x000fe80003800000 */
[----:B------:R0:W-:Y:S01]  /*c500*/  @!P6 STG.E.U8 desc[UR36][R8.64+0x71], R83 ;  /* 0x000071530800e986 */ /* 0x0001e2000c101124 */
[----:B------:R-:W-:Y:S05]  /*c510*/  @P1 BRA `(.L_x_407) ;  /* 0x00000000000c1947 */ /* 0x000fea0003800000 */
[----:B------:R-:W0:Y:S02]  /*c520*/  LDG.E.U8 R16, desc[UR36][R14.64+0x78] ;  /* 0x000078240e107981 */ /* 0x000e24000c1e1100 */
[----:B0-----:R-:W-:-:S05]  /*c530*/  PRMT R3, R16, 0x8880, RZ ;  /* 0x0000888010037816 */ /* 0x001fca00000000ff */
[----:B------:R-:W-:-:S07]  /*c540*/  IMAD R2, R3, R18, RZ ;  /* 0x0000001203027224 */ /* 0x000fce00078e02ff */
.L_x_407:
[----:B------:R-:W-:Y:S05]  /*c550*/  BSYNC B1 ;  /* 0x0000000000017941 */ /* 0x000fea0003800000 */
.L_x_406:
        /* <DEDUP_REMOVED lines=12> */
.L_x_409:
[----:B------:R-:W-:Y:S05]  /*c620*/  BSYNC B1 ;  /* 0x0000000000017941 */ /* 0x000fea0003800000 */
.L_x_408:
[----:B------:R-:W-:Y:S01]  /*c630*/  @!P4 IMAD R85, R85, R17, R2 ;  /* 0x000000115555c224 */ /* 0x000fe200078e0202 */
[----:B------:R-:W-:Y:S04]  /*c640*/  BSSY B1, `(.L_x_410) ;  /* 0x0000006000017945 */ /* 0x000fe80003800000 */
[----:B------:R0:W-:Y:S01]  /*c650*/  @!P4 STG.E.U8 desc[UR36][R6.64+0x79], R85 ;  /* 0x000079550600c986 */ /* 0x0001e2000c101124 */
[----:B------:R-:W-:Y:S05]  /*c660*/  @P3 BRA `(.L_x_411) ;  /* 0x00000000000c3947 */ /* 0x000fea0003800000 */
[----:B------:R-:W0:Y:S02]  /*c670*/  LDG.E.U8 R16, desc[UR36][R154.64+0x78] ;  /* 0x000078249a107981 */ /* 0x000e24000c1e1100 */
[----:B0-----:R-:W-:-:S05]  /*c680*/  PRMT R3, R16, 0x8880, RZ ;  /* 0x0000888010037816 */ /* 0x001fca00000000ff */
[----:B------:R-:W-:-:S07]  /*c690*/  IMAD R2, R3, R18, RZ ;  /* 0x0000001203027224 */ /* 0x000fce00078e02ff */
.L_x_411:
[----:B------:R-:W-:Y:S05]  /*c6a0*/  BSYNC B1 ;  /* 0x0000000000017941 */ /* 0x000fea0003800000 */
.L_x_410:
[----:B0-----:R-:W-:Y:S01]  /*c6b0*/  @!P3 IMAD R3, R86, R17, R2 ;  /* 0x000000115603b224 */ /* 0x001fe200078e0202 */
[----:B------:R-:W-:Y:S04]  /*c6c0*/  BSSY B1, `(.L_x_412) ;  /* 0x0000006000017945 */ /* 0x000fe80003800000 */
[----:B------:R0:W-:Y:S01]  /*c6d0*/  @!P3 STG.E.U8 desc[UR36][R8.64+0x78], R3 ;  /* 0x000078030800b986 */ /* 0x0001e2000c101124 */
[----:B------:R-:W-:Y:S05]  /*c6e0*/  @P5 BRA `(.L_x_413) ;  /* 0x00000000000c5947 */ /* 0x000fea0003800000 */
[----:B------:R-:W0:Y:S02]  /*c6f0*/  LDG.E.U8 R16, desc[UR36][R154.64+0x79] ;  /* 0x000079249a107981 */ /* 0x000e24000c1e1100 */
[----:B0-----:R-:W-:-:S05]  /*c700*/  PRMT R3, R16, 0x8880, RZ ;  /* 0x0000888010037816 */ /* 0x001fca00000000ff */
[----:B------:R-:W-:-:S07]  /*c710*/  IMAD R2, R3, R18, RZ ;  /* 0x0000001203027224 */ /* 0x000fce00078e02ff */
.L_x_413:
[----:B------:R-:W-:Y:S05]  /*c720*/  BSYNC B1 ;  /* 0x0000000000017941 */ /* 0x000fea0003800000 */
.L_x_412:
[----:B------:R-:W-:Y:S01]  /*c730*/  @!P5 IMAD R87, R87, R17, R2 ;  /* 0x000000115757d224 */ /* 0x000fe200078e0202 */
[----:B------:R-:W-:Y:S04]  /*c740*/  BSSY B1, `(.L_x_414) ;  /* 0x0000006000017945 */ /* 0x000fe80003800000 */
[----:B------:R0:W-:Y:S01]  /*c750*/  @!P5 STG.E.U8 desc[UR36][R8.64+0x79], R87 ;  /* 0x000079570800d986 */ /* 0x0001e2000c101124 */
[----:B------:R-:W-:Y:S05]  /*c760*/  @P6 BRA `(.L_x_415) ;  /* 0x00000000000c6947 */ /* 0x000fea0003800000 */
[----:B------:R-:W0:Y:S02]  /*c770*/  LDG.E.U8 R16, desc[UR36][R14.64+0x80] ;  /* 0x000080240e107981 */ /* 0x000e24000c1e1100 */
[----:B0-----:R-:W-:-:S05]  /*c780*/  PRMT R3, R16, 0x8880, RZ ;  /* 0x0000888010037816 */ /* 0x001fca00000000ff */
[----:B------:R-:W-:-:S07]  /*c790*/  IMAD R2, R3, R18, RZ ;  /* 0x0000001203027224 */ /* 0x000fce00078e02ff */
.L_x_415:
[----:B------:R-:W-:Y:S05]  /*c7a0*/  BSYNC B1 ;  /* 0x0000000000017941 */ /* 0x000fea0003800000 */
.L_x_414:
[----:B0-----:R-:W-:Y:S01]  /*c7b0*/  @!P6 IMAD R3, R88, R17, R2 ;  /* 0x000000115803e224 */ /* 0x001fe200078e0202 */
[----:B------:R-:W-:Y:S04]  /*c7c0*/  BSSY B1, `(.L_x_416) ;  /* 0x0000006000017945 */ /* 0x000fe80003800000 */
[----:B------:R0:W-:Y:S01]  /*c7d0*/  @!P6 STG.E.U8 desc[UR36][R6.64+0x80], R3 ;  /* 0x000080030600e986 */ /* 0x0001e2000c101124 */
[----:B------:R-:W-:Y:S05]  /*c7e0*/  @P1 BRA `(.L_x_417) ;  /* 0x00000000000c1947 */ /* 0x000fea0003800000 */
[----:B------:R-:W0:Y:S02]  /*c7f0*/  LDG.E.U8 R16, desc[UR36][R14.64+0x81] ;  /* 0x000081240e107981 */ /* 0x000e24000c1e1100 */
[----:B0-----:R-:W-:-:S05]  /*c800*/  PRMT R3, R16, 0x8880, RZ ;  /* 0x0000888010037816 */ /* 0x001fca00000000ff */
[----:B------:R-:W-:-:S07]  /*c810*/  IMAD R2, R3, R18, RZ ;  /* 0x0000001203027224 */ /* 0x000fce00078e02ff */
.L_x_417:
[----:B------:R-:W-:Y:S05]  /*c820*/  BSYNC B1 ;  /* 0x0000000000017941 */ /* 0x000fea0003800000 */
.L_x_416:
        /* <DEDUP_REMOVED lines=12> */
.L_x_419:
[----:B------:R-:W-:Y:S05]  /*c8f0*/  BSYNC B1 ;  /* 0x0000000000017941 */ /* 0x000fea0003800000 */
.L_x_418:
[----:B0-----:R-:W-:Y:S01]  /*c900*/  @!P4 IMAD R3, R90, R17, R2 ;  /* 0x000000115a03c224 */ /* 0x001fe200078e0202 */
[----:B------:R-:W-:Y:S04]  /*c910*/  BSSY B1, `(.L_x_420) ;  /* 0x0000006000017945 */ /* 0x000fe80003800000 */
[----:B------:R0:W-:Y:S01]  /*c920*/  @!P4 STG.E.U8 desc[UR36][R8.64+0x80], R3 ;  /* 0x000080030800c986 */ /* 0x0001e2000c101124 */
[----:B------:R-:W-:Y:S05]  /*c930*/  @P3 BRA `(.L_x_421) ;  /* 0x00000000000c3947 */ /* 0x000fea0003800000 */
[----:B------:R-:W0:Y:S02]  /*c940*/  LDG.E.U8 R16, desc[UR36][R154.64+0x81] ;  /* 0x000081249a107981 */ /* 0x000e24000c1e1100 */
[----:B0-----:R-:W-:-:S05]  /*c950*/  PRMT R3, R16, 0x8880, RZ ;  /* 0x0000888010037816 */ /* 0x001fca00000000ff */
[----:B------:R-:W-:-:S07]  /*c960*/  IMAD R2, R3, R18, RZ ;  /* 0x0000001203027224 */ /* 0x000fce00078e02ff */
.L_x_421:
[----:B------:R-:W-:Y:S05]  /*c970*/  BSYNC B1 ;  /* 0x0000000000017941 */ /* 0x000fea0003800000 */
.L_x_420:
[----:B------:R-:W-:Y:S01]  /*c980*/  @!P3 IMAD R91, R91, R17, R2 ;  /* 0x000000115b5bb224 */ /* 0x000fe200078e0202 */
[----:B------:R-:W-:Y:S04]  /*c990*/  BSSY B1, `(.L_x_422) ;  /* 0x0000006000017945 */ /* 0x000fe80003800000 */
[----:B------:R0:W-:Y:S01]  /*c9a0*/  @!P3 STG.E.U8 desc[UR36][R8.64+0x81], R91 ;  /* 0x0000815b0800b986 */ /* 0x0001e2000c101124 */
[----:B------:R-:W-:Y:S05]  /*c9b0*/  @P5 BRA `(.L_x_423) ;  /* 0x00000000000c5947 */ /* 0x000fea0003800000 */
[----:B------:R-:W0:Y:S02]  /*c9c0*/  LDG.E.U8 R16, desc[UR36][R14.64+0x88] ;  /* 0x000088240e107981 */ /* 0x000e24000c1e1100 */
[----:B0-----:R-:W-:-:S05]  /*c9d0*/  PRMT R3, R16, 0x8880, RZ ;  /* 0x0000888010037816 */ /* 0x001fca00000000ff */
[----:B------:R-:W-:-:S07]  /*c9e0*/  IMAD R2, R3, R18, RZ ;  /* 0x0000001203027224 */ /* 0x000fce00078e02ff */
.L_x_423:
[----:B------:R-:W-:Y:S05]  /*c9f0*/  BSYNC B1 ;  /* 0x0000000000017941 */ /* 0x000fea0003800000 */
.L_x_422:
[----:B0-----:R-:W-:Y:S01]  /*ca00*/  @!P5 IMAD R3, R92, R17, R2 ;  /* 0x000000115c03d224 */ /* 0x001fe200078e0202 */
[----:B------:R-:W-:Y:S04]  /*ca10*/  BSSY B1, `(.L_x_424) ;  /* 0x0000006000017945 */ /* 0x000fe80003800000 */
[----:B------:R0:W-:Y:S01]  /*ca20*/  @!P5 STG.E.U8 desc[UR36][R6.64+0x88], R3 ;  /* 0x000088030600d986 */ /* 0x0001e2000c101124 */
[----:B------:R-:W-:Y:S05]  /*ca30*/  @P6 BRA `(.L_x_425) ;  /* 0x00000000000c6947 */ /* 0x000fea0003800000 */
[----:B------:R-:W0:Y:S02]  /*ca40*/  LDG.E.U8 R16, desc[UR36][R14.64+0x89] ;  /* 0x000089240e107981 */ /* 0x000e24000c1e1100 */
[----:B0-----:R-:W-:-:S05]  /*ca50*/  PRMT R3, R16, 0x8880, RZ ;  /* 0x0000888010037816 */ /* 0x001fca00000000ff */
[----:B------:R-:W-:-:S07]  /*ca60*/  IMAD R2, R3, R18, RZ ;  /* 0x0000001203027224 */ /* 0x000fce00078e02ff */
.L_x_425:
[----:B------:R-:W-:Y:S05]  /*ca70*/  BSYNC B1 ;  /* 0x0000000000017941 */ /* 0x000fea0003800000 */
.L_x_424:
[----:B------:R-:W-:Y:S01]  /*ca80*/  @!P6 IMAD R93, R93, R17, R2 ;  /* 0x000000115d5de224 */ /* 0x000fe200078e0202 */
[----:B------:R-:W-:Y:S04]  /*ca90*/  BSSY B1, `(.L_x_426) ;  /* 0x0000006000017945 */ /* 0x000fe80003800000 */
[----:B------:R0:W-:Y:S01]  /*caa0*/  @!P6 STG.E.U8 desc[UR36][R6.64+0x89], R93 ;  /* 0x0000895d0600e986 */ /* 0x0001e2000c101124 */
[----:B------:R-:W-:Y:S05]  /*cab0*/  @P1 BRA `(.L_x_427) ;  /* 0x00000000000c1947 */ /* 0x000fea0003800000 */
[----:B------:R-:W0:Y:S02]  /*cac0*/  LDG.E.U8 R16, desc[UR36][R154.64+0x88] ;  /* 0x000088249a107981 */ /* 0x000e24000c1e1100 */
[----:B0-----:R-:W-:-:S05]  /*cad0*/  PRMT R3, R16, 0x8880, RZ ;  /* 0x0000888010037816 */ /* 0x001fca00000000ff */
[----:B------:R-:W-:-:S07]  /*cae0*/  IMAD R2, R3, R18, RZ ;  /* 0x0000001203027224 */ /* 0x000fce00078e02ff */
.L_x_427:
[----:B------:R-:W-:Y:S05]  /*caf0*/  BSYNC B1 ;  /* 0x0000000000017941 */ /* 0x000fea0003800000 */
.L_x_426:
        /* <DEDUP_REMOVED lines=12> */
.L_x_429:
[----:B------:R-:W-:Y:S05]  /*cbc0*/  BSYNC B1 ;  /* 0x0000000000017941 */ /* 0x000fea0003800000 */
.L_x_428:
[----:B------:R-:W-:Y:S01]  /*cbd0*/  @!P4 IMAD R95, R95, R17, R2 ;  /* 0x000000115f5fc224 */ /* 0x000fe200078e0202 */
[----:B------:R-:W-:Y:S04]  /*cbe0*/  BSSY B1, `(.L_x_430) ;  /* 0x0000006000017945 */ /* 0x000fe80003800000 */
[----:B------:R0:W-:Y:S01]  /*cbf0*/  @!P4 STG.E.U8 desc[UR36][R8.64+0x89], R95 ;  /* 0x0000895f0800c986 */ /* 0x0001e2000c101124 */
[----:B------:R-:W-:Y:S05]  /*cc00*/  @P3 BRA `(.L_x_431) ;  /* 0x00000000000c3947 */ /* 0x000fea0003800000 */
[----:B------:R-:W0:Y:S02]  /*cc10*/  LDG.E.U8 R16, desc[UR36][R14.64+0x90] ;  /* 0x000090240e107981 */ /* 0x000e24000c1e1100 */
[----:B0-----:R-:W-:-:S05]  /*cc20*/  PRMT R3, R16, 0x8880, RZ ;  /* 0x0000888010037816 */ /* 0x001fca00000000ff */
[----:B------:R-:W-:-:S07]  /*cc30*/  IMAD R2, R3, R18, RZ ;  /* 0x0000001203027224 */ /* 0x000fce00078e02ff */
.L_x_431:
[----:B------:R-:W-:Y:S05]  /*cc40*/  BSYNC B1 ;  /* 0x0000000000017941 */ /* 0x000fea0003800000 */
.L_x_430:
[----:B0-----:R-:W-:Y:S01]  /*cc50*/  @!P3 IMAD R3, R96, R17, R2 ;  /* 0x000000116003b224 */ /* 0x001fe200078e0202 */
[----:B------:R-:W-:Y:S04]  /*cc60*/  BSSY B1, `(.L_x_432) ;  /* 0x0000006000017945 */ /* 0x000fe80003800000 */
[----:B------:R0:W-:Y:S01]  /*cc70*/  @!P3 STG.E.U8 desc[UR36][R6.64+0x90], R3 ;  /* 0x000090030600b986 */ /* 0x0001e2000c101124 */
[----:B------:R-:W-:Y:S05]  /*cc80*/  @P5 BRA `(.L_x_433) ;  /* 0x00000000000c5947 */ /* 0x000fea0003800000 */
[----:B------:R-:W0:Y:S02]  /*cc90*/  LDG.E.U8 R16, desc[UR36][R14.64+0x91] ;  /* 0x000091240e107981 */ /* 0x000e24000c1e1100 */
[----:B0-----:R-:W-:-:S05]  /*cca0*/  PRMT R3, R16, 0x8880, RZ ;  /* 0x0000888010037816 */ /* 0x001fca00000000ff */
[----:B------:R-:W-:-:S07]  /*ccb0*/  IMAD R2, R3, R18, RZ ;  /* 0x0000001203027224 */ /* 0x000fce00078e02ff */
.L_x_433:
[----:B------:R-:W-:Y:S05]  /*ccc0*/  BSYNC B1 ;  /* 0x0000000000017941 */ /* 0x000fea0003800000 */
.L_x_432:
[----:B------:R-:W-:Y:S01]  /*ccd0*/  @!P5 IMAD R97, R97, R17, R2 ;  /* 0x000000116161d224 */ /* 0x000fe200078e0202 */
[----:B------:R-:W-:Y:S04]  /*cce0*/  BSSY B1, `(.L_x_434) ;  /* 0x0000006000017945 */ /* 0x000fe80003800000 */
[----:B------:R0:W-:Y:S01]  /*ccf0*/  @!P5 STG.E.U8 desc[UR36][R6.64+0x91], R97 ;  /* 0x000091610600d986 */ /* 0x0001e2000c101124 */
[----:B------:R-:W-:Y:S05]  /*cd00*/  @P6 BRA `(.L_x_435) ;  /* 0x00000000000c6947 */ /* 0x000fea0003800000 */
[----:B------:R-:W0:Y:S02]  /*cd10*/  LDG.E.U8 R16, desc[UR36][R154.64+0x90] ;  /* 0x000090249a107981 */ /* 0x000e24000c1e1100 */
[----:B0-----:R-:W-:-:S05]  /*cd20*/  PRMT R3, R16, 0x8880, RZ ;  /* 0x0000888010037816 */ /* 0x001fca00000000ff */
[----:B------:R-:W-:-:S07]  /*cd30*/  IMAD R2, R3, R18, RZ ;  /* 0x0000001203027224 */ /* 0x000fce00078e02ff */
.L_x_435:
[----:B------:R-:W-:Y:S05]  /*cd40*/  BSYNC B1 ;  /* 0x0000000000017941 */ /* 0x000fea0003800000 */
.L_x_434:
[----:B0-----:R-:W-:Y:S01]  /*cd50*/  @!P6 IMAD R3, R98, R17, R2 ;  /* 0x000000116203e224 */ /* 0x001fe200078e0202 */
[----:B------:R-:W-:Y:S04]  /*cd60*/  BSSY B1, `(.L_x_436) ;  /* 0x0000006000017945 */ /* 0x000fe80003800000 */
[----:B------:R0:W-:Y:S01]  /*cd70*/  @!P6 STG.E.U8 desc[UR36][R8.64+0x90], R3 ;  /* 0x000090030800e986 */ /* 0x0001e2000c101124 */
[----:B------:R-:W-:Y:S05]  /*cd80*/  @P1 BRA `(.L_x_437) ;  /* 0x00000000000c1947 */ /* 0x000fea0003800000 */
[----:B------:R-:W0:Y:S02]  /*cd90*/  LDG.E.U8 R16, desc[UR36][R154.64+0x91] ;  /* 0x000091249a107981 */ /* 0x000e24000c1e1100 */
[----:B0-----:R-:W-:-:S05]  /*cda0*/  PRMT R3, R16, 0x8880, RZ ;  /* 0x0000888010037816 */ /* 0x001fca00000000ff */
[----:B------:R-:W-:-:S07]  /*cdb0*/  IMAD R2, R3, R18, RZ ;  /* 0x0000001203027224 */ /* 0x000fce00078e02ff */
.L_x_437:
[----:B------:R-:W-:Y:S05]  /*cdc0*/  BSYNC B1 ;  /* 0x0000000000017941 */ /* 0x000fea0003800000 */
.L_x_436:
        /* <DEDUP_REMOVED lines=12> */
.L_x_439:
[----:B------:R-:W-:Y:S05]  /*ce90*/  BSYNC B1 ;  /* 0x0000000000017941 */ /* 0x000fea0003800000 */
.L_x_438:
[----:B0-----:R-:W-:Y:S01]  /*cea0*/  @!P4 IMAD R3, R100, R17, R2 ;  /* 0x000000116403c224 */ /* 0x001fe200078e0202 */
[----:B------:R-:W-:Y:S04]  /*ceb0*/  BSSY B1, `(.L_x_440) ;  /* 0x0000006000017945 */ /* 0x000fe80003800000 */
[----:B------:R0:W-:Y:S01]  /*cec0*/  @!P4 STG.E.U8 desc[UR36][R6.64+0x98], R3 ;  /* 0x000098030600c986 */ /* 0x0001e2000c101124 */
[----:B------:R-:W-:Y:S05]  /*ced0*/  @P3 BRA `(.L_x_441) ;  /* 0x00000000000c3947 */ /* 0x000fea0003800000 */
[----:B------:R-:W0:Y:S02]  /*cee0*/  LDG.E.U8 R16, desc[UR36][R14.64+0x99] ;  /* 0x000099240e107981 */ /* 0x000e24000c1e1100 */
[----:B0-----:R-:W-:-:S05]  /*cef0*/  PRMT R3, R16, 0x8880, RZ ;  /* 0x0000888010037816 */ /* 0x001fca00000000ff */
[----:B------:R-:W-:-:S07]  /*cf00*/  IMAD R2, R3, R18, RZ ;  /* 0x0000001203027224 */ /* 0x000fce00078e02ff */
.L_x_441:
[----:B------:R-:W-:Y:S05]  /*cf10*/  BSYNC B1 ;  /* 0x0000000000017941 */ /* 0x000fea0003800000 */
.L_x_440:
[----:B------:R-:W-:Y:S01]  /*cf20*/  @!P3 IMAD R101, R101, R17, R2 ;  /* 0x000000116565b224 */ /* 0x000fe200078e0202 */
[----:B------:R-:W-:Y:S04]  /*cf30*/  BSSY B1, `(.L_x_442) ;  /* 0x0000006000017945 */ /* 0x000fe80003800000 */
[----:B------:R0:W-:Y:S01]  /*cf40*/  @!P3 STG.E.U8 desc[UR36][R6.64+0x99], R101 ;  /* 0x000099650600b986 */ /* 0x0001e2000c101124 */
[----:B------:R-:W-:Y:S05]  /*cf50*/  @P5 BRA `(.L_x_443) ;  /* 0x00000000000c5947 */ /* 0x000fea0003800000 */
[----:B------:R-:W0:Y:S02]  /*cf60*/  LDG.E.U8 R16, desc[UR36][R154.64+0x98] ;  /* 0x000098249a107981 */ /* 0x000e24000c1e1100 */
[----:B0-----:R-:W-:-:S05]  /*cf70*/  PRMT R3, R16, 0x8880, RZ ;  /* 0x0000888010037816 */ /* 0x001fca00000000ff */
[----:B------:R-:W-:-:S07]  /*cf80*/  IMAD R2, R3, R18, RZ ;  /* 0x0000001203027224 */ /* 0x000fce00078e02ff */
.L_x_443:
[----:B------:R-:W-:Y:S05]  /*cf90*/  BSYNC B1 ;  /* 0x0000000000017941 */ /* 0x000fea0003800000 */
.L_x_442:
[----:B0-----:R-:W-:Y:S01]  /*cfa0*/  @!P5 IMAD R3, R102, R17, R2 ;  /* 0x000000116603d224 */ /* 0x001fe200078e0202 */
[----:B------:R-:W-:Y:S04]  /*cfb0*/  BSSY B1, `(.L_x_444) ;  /* 0x0000006000017945 */ /* 0x000fe80003800000 */
[----:B------:R0:W-:Y:S01]  /*cfc0*/  @!P5 STG.E.U8 desc[UR36][R8.64+0x98], R3 ;  /* 0x000098030800d986 */ /* 0x0001e2000c101124 */
[----:B------:R-:W-:Y:S05]  /*cfd0*/  @P6 BRA `(.L_x_445) ;  /* 0x00000000000c6947 */ /* 0x000fea0003800000 */
[----:B------:R-:W0:Y:S02]  /*cfe0*/  LDG.E.U8 R16, desc[UR36][R154.64+0x99] ;  /* 0x000099249a107981 */ /* 0x000e24000c1e1100 */
[----:B0-----:R-:W-:-:S05]  /*cff0*/  PRMT R3, R16, 0x8880, RZ ;  /* 0x0000888010037816 */ /* 0x001fca00000000ff */
[----:B------:R-:W-:-:S07]  /*d000*/  IMAD R2, R3, R18, RZ ;  /* 0x0000001203027224 */ /* 0x000fce00078e02ff */
.L_x_445:
[----:B------:R-:W-:Y:S05]  /*d010*/  BSYNC B1 ;  /* 0x0000000000017941 */ /* 0x000fea0003800000 */
.L_x_444:
[----:B------:R-:W-:Y:S01]  /*d020*/  @!P6 IMAD R103, R103, R17, R2 ;  /* 0x000000116767e224 */ /* 0x000fe200078e0202 */
[----:B------:R-:W-:Y:S04]  /*d030*/  BSSY B1, `(.L_x_446) ;  /* 0x0000006000017945 */ /* 0x000fe80003800000 */
[----:B------:R0:W-:Y:S01]  /*d040*/  @!P6 STG.E.U8 desc[UR36][R8.64+0x99], R103 ;  /* 0x000099670800e986 */ /* 0x0001e2000c101124 */
[----:B------:R-:W-:Y:S05]  /*d050*/  @P1 BRA `(.L_x_447) ;  /* 0x00000000000c1947 */ /* 0x000fea0003800000 */
[----:B------:R-:W0:Y:S02]  /*d060*/  LDG.E.U8 R16, desc[UR36][R14.64+0xa0] ;  /* 0x0000a0240e107981 */ /* 0x000e24000c1e1100 */
[----:B0-----:R-:W-:-:S05]  /*d070*/  PRMT R3, R16, 0x8880, RZ ;  /* 0x0000888010037816 */ /* 0x001fca00000000ff */
[----:B------:R-:W-:-:S07]  /*d080*/  IMAD R2, R3, R18, RZ ;  /* 0x0000001203027224 */ /* 0x000fce00078e02ff */
.L_x_447:
[----:B------:R-:W-:Y:S05]  /*d090*/  BSYNC B1 ;  /* 0x0000000000017941 */ /* 0x000fea0003800000 */
.L_x_446:
        /* <DEDUP_REMOVED lines=12> */
.L_x_449:
[----:B------:R-:W-:Y:S05]  /*d160*/  BSYNC B1 ;  /* 0x0000000000017941 */ /* 0x000fea0003800000 */
.L_x_448:
[----:B------:R-:W-:Y:S01]  /*d170*/  @!P4 IMAD R105, R105, R17, R2 ;  /* 0x000000116969c224 */ /* 0x000fe200078e0202 */
[----:B------:R-:W-:Y:S04]  /*d180*/  BSSY B1, `(.L_x_450) ;  /* 0x0000006000017945 */ /* 0x000fe80003800000 */
[----:B------:R0:W-:Y:S01]  /*d190*/  @!P4 STG.E.U8 desc[UR36][R6.64+0xa1], R105 ;  /* 0x0000a1690600c986 */ /* 0x0001e2000c101124 */
[----:B------:R-:W-:Y:S05]  /*d1a0*/  @P3 BRA `(.L_x_451) ;  /* 0x00000000000c3947 */ /* 0x000fea0003800000 */
[----:B------:R-:W0:Y:S02]  /*d1b0*/  LDG.E.U8 R16, desc[UR36][R154.64+0xa0] ;  /* 0x0000a0249a107981 */ /* 0x000e24000c1e1100 */
[----:B0-----:R-:W-:-:S05]  /*d1c0*/  PRMT R3, R16, 0x8880, RZ ;  /* 0x0000888010037816 */ /* 0x001fca00000000ff */
[----:B------:R-:W-:-:S07]  /*d1d0*/  IMAD R2, R3, R18, RZ ;  /* 0x0000001203027224 */ /* 0x000fce00078e02ff */
.L_x_451:
[----:B------:R-:W-:Y:S05]  /*d1e0*/  BSYNC B1 ;  /* 0x0000000000017941 */ /* 0x000fea0003800000 */
.L_x_450:
[----:B0-----:R-:W-:Y:S01]  /*d1f0*/  @!P3 IMAD R3, R106, R17, R2 ;  /* 0x000000116a03b224 */ /* 0x001fe200078e0202 */
[----:B------:R-:W-:Y:S04]  /*d200*/  BSSY B1, `(.L_x_452) ;  /* 0x0000006000017945 */ /* 0x000fe80003800000 */
[----:B------:R0:W-:Y:S01]  /*d210*/  @!P3 STG.E.U8 desc[UR36][R8.64+0xa0], R3 ;  /* 0x0000a0030800b986 */ /* 0x0001e2000c101124 */
[----:B------:R-:W-:Y:S05]  /*d220*/  @P5 BRA `(.L_x_453) ;  /* 0x00000000000c5947 */ /* 0x000fea0003800000 */
[----:B------:R-:W0:Y:S02]  /*d230*/  LDG.E.U8 R16, desc[UR36][R154.64+0xa1] ;  /* 0x0000a1249a107981 */ /* 0x000e24000c1e1100 */
[----:B0-----:R-:W-:-:S05]  /*d240*/  PRMT R3, R16, 0x8880, RZ ;  /* 0x0000888010037816 */ /* 0x001fca00000000ff */
[----:B------:R-:W-:-:S07]  /*d250*/  IMAD R2, R3, R18, RZ ;  /* 0x0000001203027224 */ /* 0x000fce00078e02ff */
.L_x_453:
[----:B------:R-:W-:Y:S05]  /*d260*/  BSYNC B1 ;  /* 0x0000000000017941 */ /* 0x000fea0003800000 */
.L_x_452:
[----:B------:R-:W-:Y:S01]  /*d270*/  @!P5 IMAD R107, R107, R17, R2 ;  /* 0x000000116b6bd224 */ /* 0x000fe200078e0202 */
[----:B------:R-:W-:Y:S04]  /*d280*/  BSSY B1, `(.L_x_454) ;  /* 0x0000006000017945 */ /* 0x000fe80003800000 */
[----:B------:R0:W-:Y:S01]  /*d290*/  @!P5 STG.E.U8 desc[UR36][R8.64+0xa1], R107 ;  /* 0x0000a16b0800d986 */ /* 0x0001e2000c101124 */
[----:B------:R-:W-:Y:S05]  /*d2a0*/  @P6 BRA `(.L_x_455) ;  /* 0x00000000000c6947 */ /* 0x000fea0003800000 */
[----:B------:R-:W0:Y:S02]  /*d2b0*/  LDG.E.U8 R16, desc[UR36][R14.64+0xa8] ;  /* 0x0000a8240e107981 */ /* 0x000e24000c1e1100 */
[----:B0-----:R-:W-:-:S05]  /*d2c0*/  PRMT R3, R16, 0x8880, RZ ;  /* 0x0000888010037816 */ /* 0x001fca00000000ff */
[----:B------:R-:W-:-:S07]  /*d2d0*/  IMAD R2, R3, R18, RZ ;  /* 0x0000001203027224 */ /* 0x000fce00078e02ff */
.L_x_455:
[----:B------:R-:W-:Y:S05]  /*d2e0*/  BSYNC B1 ;  /* 0x0000000000017941 */ /* 0x000fea0003800000 */
.L_x_454:
[----:B0-----:R-:W-:Y:S01]  /*d2f0*/  @!P6 IMAD R3, R108, R17, R2 ;  /* 0x000000116c03e224 */ /* 0x001fe200078e0202 */
[----:B------:R-:W-:Y:S04]  /*d300*/  BSSY B1, `(.L_x_456) ;  /* 0x0000006000017945 */ /* 0x000fe80003800000 */
[----:B------:R0:W-:Y:S01]  /*d310*/  @!P6 STG.E.U8 desc[UR36][R6.64+0xa8], R3 ;  /* 0x0000a8030600e986 */ /* 0x0001e2000c101124 */
[----:B------:R-:W-:Y:S05]  /*d320*/  @P1 BRA `(.L_x_457) ;  /* 0x00000000000c1947 */ /* 0x000fea0003800000 */
[----:B------:R-:W0:Y:S02]  /*d330*/  LDG.E.U8 R16, desc[UR36][R14.64+0xa9] ;  /* 0x0000a9240e107981 */ /* 0x000e24000c1e1100 */
[----:B0-----:R-:W-:-:S05]  /*d340*/  PRMT R3, R16, 0x8880, RZ ;  /* 0x0000888010037816 */ /* 0x001fca00000000ff */
[----:B------:R-:W-:-:S07]  /*d350*/  IMAD R2, R3, R18, RZ ;  /* 0x0000001203027224 */ /* 0x000fce00078e02ff */
.L_x_457:
[----:B------:R-:W-:Y:S05]  /*d360*/  BSYNC B1 ;  /* 0x0000000000017941 */ /* 0x000fea0003800000 */
.L_x_456:
        /* <DEDUP_REMOVED lines=12> */
.L_x_459:
[----:B------:R-:W-:Y:S05]  /*d430*/  BSYNC B1 ;  /* 0x0000000000017941 */ /* 0x000fea0003800000 */
.L_x_458:
[----:B0-----:R-:W-:Y:S01]  /*d440*/  @!P4 IMAD R3, R110, R17, R2 ;  /* 0x000000116e03c224 */ /* 0x001fe200078e0202 */
[----:B------:R-:W-:Y:S04]  /*d450*/  BSSY B1, `(.L_x_460) ;  /* 0x0000006000017945 */ /* 0x000fe80003800000 */
[----:B------:R0:W-:Y:S01]  /*d460*/  @!P4 STG.E.U8 desc[UR36][R8.64+0xa8], R3 ;  /* 0x0000a8030800c986 */ /* 0x0001e2000c101124 */
[----:B------:R-:W-:Y:S05]  /*d470*/  @P3 BRA `(.L_x_461) ;  /* 0x00000000000c3947 */ /* 0x000fea0003800000 */
[----:B------:R-:W0:Y:S02]  /*d480*/  LDG.E.U8 R16, desc[UR36][R154.64+0xa9] ;  /* 0x0000a9249a107981 */ /* 0x000e24000c1e1100 */
[----:B0-----:R-:W-:-:S05]  /*d490*/  PRMT R3, R16, 0x8880, RZ ;  /* 0x0000888010037816 */ /* 0x001fca00000000ff */
[----:B------:R-:W-:-:S07]  /*d4a0*/  IMAD R2, R3, R18, RZ ;  /* 0x0000001203027224 */ /* 0x000fce00078e02ff */
.L_x_461:
[----:B------:R-:W-:Y:S05]  /*d4b0*/  BSYNC B1 ;  /* 0x0000000000017941 */ /* 0x000fea0003800000 */
.L_x_460:
[----:B------:R-:W-:Y:S01]  /*d4c0*/  @!P3 IMAD R111, R111, R17, R2 ;  /* 0x000000116f6fb224 */ /* 0x000fe200078e0202 */
[----:B------:R-:W-:Y:S04]  /*d4d0*/  BSSY B1, `(.L_x_462) ;  /* 0x0000006000017945 */ /* 0x000fe80003800000 */
[----:B------:R0:W-:Y:S01]  /*d4e0*/  @!P3 STG.E.U8 desc[UR36][R8.64+0xa9], R111 ;  /* 0x0000a96f0800b986 */ /* 0x0001e2000c101124 */
[----:B------:R-:W-:Y:S05]  /*d4f0*/  @P5 BRA `(.L_x_463) ;  /* 0x00000000000c5947 */ /* 0x000fea0003800000 */
[----:B------:R-:W0:Y:S02]  /*d500*/  LDG.E.U8 R16, desc[UR36][R14.64+0xb0] ;  /* 0x0000b0240e107981 */ /* 0x000e24000c1e1100 */
[----:B0-----:R-:W-:-:S05]  /*d510*/  PRMT R3, R16, 0x8880, RZ ;  /* 0x0000888010037816 */ /* 0x001fca00000000ff */
[----:B------:R-:W-:-:S07]  /*d520*/  IMAD R2, R3, R18, RZ ;  /* 0x0000001203027224 */ /* 0x000fce00078e02ff */
.L_x_463:
[----:B------:R-:W-:Y:S05]  /*d530*/  BSYNC B1 ;  /* 0x0000000000017941 */ /* 0x000fea0003800000 */
.L_x_462:
[----:B0-----:R-:W-:Y:S01]  /*d540*/  @!P5 IMAD R3, R112, R17, R2 ;  /* 0x000000117003d224 */ /* 0x001fe200078e0202 */
[----:B------:R-:W-:Y:S04]  /*d550*/  BSSY B1, `(.L_x_464) ;  /* 0x0000006000017945 */ /* 0x000fe80003800000 */
[----:B------:R0:W-:Y:S01]  /*d560*/  @!P5 STG.E.U8 desc[UR36][R6.64+0xb0], R3 ;  /* 0x0000b0030600d986 */ /* 0x0001e2000c101124 */
[----:B------:R-:W-:Y:S05]  /*d570*/  @P6 BRA `(.L_x_465) ;  /* 0x00000000000c6947 */ /* 0x000fea0003800000 */
[----:B------:R-:W0:Y:S02]  /*d580*/  LDG.E.U8 R16, desc[UR36][R14.64+0xb1] ;  /* 0x0000b1240e107981 */ /* 0x000e24000c1e1100 */
[----:B0-----:R-:W-:-:S05]  /*d590*/  PRMT R3, R16, 0x8880, RZ ;  /* 0x0000888010037816 */ /* 0x001fca00000000ff */
[----:B------:R-:W-:-:S07]  /*d5a0*/  IMAD R2, R3, R18, RZ ;  /* 0x0000001203027224 */ /* 0x000fce00078e02ff */
.L_x_465:
[----:B------:R-:W-:Y:S05]  /*d5b0*/  BSYNC B1 ;  /* 0x0000000000017941 */ /* 0x000fea0003800000 */
.L_x_464:
[----:B------:R-:W-:Y:S01]  /*d5c0*/  @!P6 IMAD R113, R113, R17, R2 ;  /* 0x000000117171e224 */ /* 0x000fe200078e0202 */
[----:B------:R-:W-:Y:S04]  /*d5d0*/  BSSY B1, `(.L_x_466) ;  /* 0x0000006000017945 */ /* 0x000fe80003800000 */
[----:B------:R0:W-:Y:S01]  /*d5e0*/  @!P6 STG.E.U8 desc[UR36][R6.64+0xb1], R113 ;  /* 0x0000b1710600e986 */ /* 0x0001e2000c101124 */
[----:B------:R-:W-:Y:S05]  /*d5f0*/  @P1 BRA `(.L_x_467) ;  /* 0x00000000000c1947 */ /* 0x000fea0003800000 */
[----:B------:R-:W0:Y:S02]  /*d600*/  LDG.E.U8 R16, desc[UR36][R154.64+0xb0] ;  /* 0x0000b0249a107981 */ /* 0x000e24000c1e1100 */
[----:B0-----:R-:W-:-:S05]  /*d610*/  PRMT R3, R16, 0x8880, RZ ;  /* 0x0000888010037816 */ /* 0x001fca00000000ff */
[----:B------:R-:W-:-:S07]  /*d620*/  IMAD R2, R3, R18, RZ ;  /* 0x0000001203027224 */ /* 0x000fce00078e02ff */
.L_x_467:
[----:B------:R-:W-:Y:S05]  /*d630*/  BSYNC B1 ;  /* 0x0000000000017941 */ /* 0x000fea0003800000 */
.L_x_466:
        /* <DEDUP_REMOVED lines=12> */
.L_x_469:
[----:B------:R-:W-:Y:S05]  /*d700*/  BSYNC B1 ;  /* 0x0000000000017941 */ /* 0x000fea0003800000 */
.L_x_468:
[----:B------:R-:W-:Y:S01]  /*d710*/  @!P4 IMAD R115, R115, R17, R2 ;  /* 0x000000117373c224 */ /* 0x000fe200078e0202 */
[----:B------:R-:W-:Y:S04]  /*d720*/  BSSY B1, `(.L_x_470) ;  /* 0x0000006000017945 */ /* 0x000fe80003800000 */
[----:B------:R0:W-:Y:S01]  /*d730*/  @!P4 STG.E.U8 desc[UR36][R8.64+0xb1], R115 ;  /* 0x0000b1730800c986 */ /* 0x0001e2000c101124 */
[----:B------:R-:W-:Y:S05]  /*d740*/  @P3 BRA `(.L_x_471) ;  /* 0x00000000000c3947 */ /* 0x000fea0003800000 */
[----:B------:R-:W0:Y:S02]  /*d750*/  LDG.E.U8 R16, desc[UR36][R14.64+0xb8] ;  /* 0x0000b8240e107981 */ /* 0x000e24000c1e1100 */
[----:B0-----:R-:W-:-:S05]  /*d760*/  PRMT R3, R16, 0x8880, RZ ;  /* 0x0000888010037816 */ /* 0x001fca00000000ff */
[----:B------:R-:W-:-:S07]  /*d770*/  IMAD R2, R3, R18, RZ ;  /* 0x0000001203027224 */ /* 0x000fce00078e02ff */
.L_x_471:
[----:B------:R-:W-:Y:S05]  /*d780*/  BSYNC B1 ;  /* 0x0000000000017941 */ /* 0x000fea0003800000 */
.L_x_470:
[----:B0-----:R-:W-:Y:S01]  /*d790*/  @!P3 IMAD R3, R116, R17, R2 ;  /* 0x000000117403b224 */ /* 0x001fe200078e0202 */
[----:B------:R-:W-:Y:S04]  /*d7a0*/  BSSY B1, `(.L_x_472) ;  /* 0x0000006000017945 */ /* 0x000fe80003800000 */
[----:B------:R0:W-:Y:S01]  /*d7b0*/  @!P3 STG.E.U8 desc[UR36][R6.64+0xb8], R3 ;  /* 0x0000b8030600b986 */ /* 0x0001e2000c101124 */
[----:B------:R-:W-:Y:S05]  /*d7c0*/  @P5 BRA `(.L_x_473) ;  /* 0x00000000000c5947 */ /* 0x000fea0003800000 */
[----:B------:R-:W0:Y:S02]  /*d7d0*/  LDG.E.U8 R16, desc[UR36][R14.64+0xb9] ;  /* 0x0000b9240e107981 */ /* 0x000e24000c1e1100 */
[----:B0-----:R-:W-:-:S05]  /*d7e0*/  PRMT R3, R16, 0x8880, RZ ;  /* 0x0000888010037816 */ /* 0x001fca00000000ff */
[----:B------:R-:W-:-:S07]  /*d7f0*/  IMAD R2, R3, R18, RZ ;  /* 0x0000001203027224 */ /* 0x000fce00078e02ff */
.L_x_473:
[----:B------:R-:W-:Y:S05]  /*d800*/  BSYNC B1 ;  /* 0x0000000000017941 */ /* 0x000fea0003800000 */
.L_x_472:
[----:B------:R-:W-:Y:S01]  /*d810*/  @!P5 IMAD R117, R117, R17, R2 ;  /* 0x000000117575d224 */ /* 0x000fe200078e0202 */
[----:B------:R-:W-:Y:S04]  /*d820*/  BSSY B1, `(.L_x_474) ;  /* 0x0000006000017945 */ /* 0x000fe80003800000 */
[----:B------:R0:W-:Y:S01]  /*d830*/  @!P5 STG.E.U8 desc[UR36][R6.64+0xb9], R117 ;  /* 0x0000b9750600d986 */ /* 0x0001e2000c101124 */
[----:B------:R-:W-:Y:S05]  /*d840*/  @P6 BRA `(.L_x_475) ;  /* 0x00000000000c6947 */ /* 0x000fea0003800000 */
[----:B------:R-:W0:Y:S02]  /*d850*/  LDG.E.U8 R16, desc[UR36][R154.64+0xb8] ;  /* 0x0000b8249a107981 */ /* 0x000e24000c1e1100 */
[----:B0-----:R-:W-:-:S05]  /*d860*/  PRMT R3, R16, 0x8880, RZ ;  /* 0x0000888010037816 */ /* 0x001fca00000000ff */
[----:B------:R-:W-:-:S07]  /*d870*/  IMAD R2, R3, R18, RZ ;  /* 0x0000001203027224 */ /* 0x000fce00078e02ff */
.L_x_475:
[----:B------:R-:W-:Y:S05]  /*d880*/  BSYNC B1 ;  /* 0x0000000000017941 */ /* 0x000fea0003800000 */
.L_x_474:
[----:B0-----:R-:W-:Y:S01]  /*d890*/  @!P6 IMAD R3, R118, R17, R2 ;  /* 0x000000117603e224 */ /* 0x001fe200078e0202 */
[----:B------:R-:W-:Y:S04]  /*d8a0*/  BSSY B1, `(.L_x_476) ;  /* 0x0000006000017945 */ /* 0x000fe80003800000 */
[----:B------:R0:W-:Y:S01]  /*d8b0*/  @!P6 STG.E.U8 desc[UR36][R8.64+0xb8], R3 ;  /* 0x0000b8030800e986 */ /* 0x0001e2000c101124 */
[----:B------:R-:W-:Y:S05]  /*d8c0*/  @P1 BRA `(.L_x_477) ;  /* 0x00000000000c1947 */ /* 0x000fea0003800000 */
[----:B------:R-:W0:Y:S02]  /*d8d0*/  LDG.E.U8 R16, desc[UR36][R154.64+0xb9] ;  /* 0x0000b9249a107981 */ /* 0x000e24000c1e1100 */
[----:B0-----:R-:W-:-:S05]  /*d8e0*/  PRMT R3, R16, 0x8880, RZ ;  /* 0x0000888010037816 */ /* 0x001fca00000000ff */
[----:B------:R-:W-:-:S07]  /*d8f0*/  IMAD R2, R3, R18, RZ ;  /* 0x0000001203027224 */ /* 0x000fce00078e02ff */
.L_x_477:
[----:B------:R-:W-:Y:S05]  /*d900*/  BSYNC B1 ;  /* 0x0000000000017941 */ /* 0x000fea0003800000 */
.L_x_476:
        /* <DEDUP_REMOVED lines=12> */
.L_x_479:
[----:B------:R-:W-:Y:S05]  /*d9d0*/  BSYNC B1 ;  /* 0x0000000000017941 */ /* 0x000fea0003800000 */
.L_x_478:
[----:B0-----:R-:W-:Y:S01]  /*d9e0*/  @!P4 IMAD R3, R120, R17, R2 ;  /* 0x000000117803c224 */ /* 0x001fe200078e0202 */
[----:B------:R-:W-:Y:S04]  /*d9f0*/  BSSY B1, `(.L_x_480) ;  /* 0x0000006000017945 */ /* 0x000fe80003800000 */
[----:B------:R0:W-:Y:S01]  /*da00*/  @!P4 STG.E.U8 desc[UR36][R6.64+0xc0], R3 ;  /* 0x0000c0030600c986 */ /* 0x0001e2000c101124 */
[----:B------:R-:W-:Y:S05]  /*da10*/  @P3 BRA `(.L_x_481) ;  /* 0x00000000000c3947 */ /* 0x000fea0003800000 */
[----:B------:R-:W0:Y:S02]  /*da20*/  LDG.E.U8 R16, desc[UR36][R14.64+0xc1] ;  /* 0x0000c1240e107981 */ /* 0x000e24000c1e1100 */
[----:B0-----:R-:W-:-:S05]  /*da30*/  PRMT R3, R16, 0x8880, RZ ;  /* 0x0000888010037816 */ /* 0x001fca00000000ff */
[----:B------:R-:W-:-:S07]  /*da40*/  IMAD R2, R3, R18, RZ ;  /* 0x0000001203027224 */ /* 0x000fce00078e02ff */
.L_x_481:
[----:B------:R-:W-:Y:S05]  /*da50*/  BSYNC B1 ;  /* 0x0000000000017941 */ /* 0x000fea0003800000 */
.L_x_480:
[----:B------:R-:W-:Y:S01]  /*da60*/  @!P3 IMAD R121, R121, R17, R2 ;  /* 0x000000117979b224 */ /* 0x000fe200078e0202 */
[----:B------:R-:W-:Y:S04]  /*da70*/  BSSY B1, `(.L_x_482) ;  /* 0x0000006000017945 */ /* 0x000fe80003800000 */
[----:B------:R0:W-:Y:S01]  /*da80*/  @!P3 STG.E.U8 desc[UR36][R6.64+0xc1], R121 ;  /* 0x0000c1790600b986 */ /* 0x0001e2000c101124 */
[----:B------:R-:W-:Y:S05]  /*da90*/  @P5 BRA `(.L_x_483) ;  /* 0x00000000000c5947 */ /* 0x000fea0003800000 */
[----:B------:R-:W0:Y:S02]  /*daa0*/  LDG.E.U8 R16, desc[UR36][R154.64+0xc0] ;  /* 0x0000c0249a107981 */ /* 0x000e24000c1e1100 */
[----:B0-----:R-:W-:-:S05]  /*dab0*/  PRMT R3, R16, 0x8880, RZ ;  /* 0x0000888010037816 */ /* 0x001fca00000000ff */
[----:B------:R-:W-:-:S07]  /*dac0*/  IMAD R2, R3, R18, RZ ;  /* 0x0000001203027224 */ /* 0x000fce00078e02ff */
.L_x_483:
[----:B------:R-:W-:Y:S05]  /*dad0*/  BSYNC B1 ;  /* 0x0000000000017941 */ /* 0x000fea0003800000 */
.L_x_482:
[----:B0-----:R-:W-:Y:S01]  /*dae0*/  @!P5 IMAD R3, R122, R17, R2 ;  /* 0x000000117a03d224 */ /* 0x001fe200078e0202 */
[----:B------:R-:W-:Y:S04]  /*daf0*/  BSSY B1, `(.L_x_484) ;  /* 0x0000006000017945 */ /* 0x000fe80003800000 */
[----:B------:R0:W-:Y:S01]  /*db00*/  @!P5 STG.E.U8 desc[UR36][R8.64+0xc0], R3 ;  /* 0x0000c0030800d986 */ /* 0x0001e2000c101124 */
[----:B------:R-:W-:Y:S05]  /*db10*/  @P6 BRA `(.L_x_485) ;  /* 0x00000000000c6947 */ /* 0x000fea0003800000 */
[----:B------:R-:W0:Y:S02]  /*db20*/  LDG.E.U8 R16, desc[UR36][R154.64+0xc1] ;  /* 0x0000c1249a107981 */ /* 0x000e24000c1e1100 */
[----:B0-----:R-:W-:-:S05]  /*db30*/  PRMT R3, R16, 0x8880, RZ ;  /* 0x0000888010037816 */ /* 0x001fca00000000ff */
[----:B------:R-:W-:-:S07]  /*db40*/  IMAD R2, R3, R18, RZ ;  /* 0x0000001203027224 */ /* 0x000fce00078e02ff */
.L_x_485:
[----:B------:R-:W-:Y:S05]  /*db50*/  BSYNC B1 ;  /* 0x0000000000017941 */ /* 0x000fea0003800000 */
.L_x_484:
[----:B------:R-:W-:Y:S01]  /*db60*/  @!P6 IMAD R123, R123, R17, R2 ;  /* 0x000000117b7be224 */ /* 0x000fe200078e0202 */
[----:B------:R-:W-:Y:S04]  /*db70*/  BSSY B1, `(.L_x_486) ;  /* 0x0000006000017945 */ /* 0x000fe80003800000 */
[----:B------:R0:W-:Y:S01]  /*db80*/  @!P6 STG.E.U8 desc[UR36][R8.64+0xc1], R123 ;  /* 0x0000c17b0800e986 */ /* 0x0001e2000c101124 */
[----:B------:R-:W-:Y:S05]  /*db90*/  @P1 BRA `(.L_x_487) ;  /* 0x00000000000c1947 */ /* 0x000fea0003800000 */
[----:B------:R-:W0:Y:S02]  /*dba0*/  LDG.E.U8 R16, desc[UR36][R14.64+0xc8] ;  /* 0x0000c8240e107981 */ /* 0x000e24000c1e1100 */
[----:B0-----:R-:W-:-:S05]  /*dbb0*/  PRMT R3, R16, 0x8880, RZ ;  /* 0x0000888010037816 */ /* 0x001fca00000000ff */
[----:B------:R-:W-:-:S07]  /*dbc0*/  IMAD R2, R3, R18, RZ ;  /* 0x0000001203027224 */ /* 0x000fce00078e02ff */
.L_x_487:
[----:B------:R-:W-:Y:S05]  /*dbd0*/  BSYNC B1 ;  /* 0x0000000000017941 */ /* 0x000fea0003800000 */
.L_x_486:
        /* <DEDUP_REMOVED lines=12> */
.L_x_489:
[----:B------:R-:W-:Y:S05]  /*dca0*/  BSYNC B1 ;  /* 0x0000000000017941 */ /* 0x000fea0003800000 */
.L_x_488:
[----:B------:R-:W-:Y:S01]  /*dcb0*/  @!P4 IMAD R125, R125, R17, R2 ;  /* 0x000000117d7dc224 */ /* 0x000fe200078e0202 */
[----:B------:R-:W-:Y:S04]  /*dcc0*/  BSSY B1, `(.L_x_490) ;  /* 0x0000006000017945 */ /* 0x000fe80003800000 */
[----:B------:R0:W-:Y:S01]  /*dcd0*/  @!P4 STG.E.U8 desc[UR36][R6.64+0xc9], R125 ;  /* 0x0000c97d0600c986 */ /* 0x0001e2000c101124 */
[----:B------:R-:W-:Y:S05]  /*dce0*/  @P3 BRA `(.L_x_491) ;  /* 0x00000000000c3947 */ /* 0x000fea0003800000 */
[----:B------:R-:W0:Y:S02]  /*dcf0*/  LDG.E.U8 R16, desc[UR36][R154.64+0xc8] ;  /* 0x0000c8249a107981 */ /* 0x000e24000c1e1100 */
[----:B0-----:R-:W-:-:S05]  /*dd00*/  PRMT R3, R16, 0x8880, RZ ;  /* 0x0000888010037816 */ /* 0x001fca00000000ff */
[----:B------:R-:W-:-:S07]  /*dd10*/  IMAD R2, R3, R18, RZ ;  /* 0x0000001203027224 */ /* 0x000fce00078e02ff */
.L_x_491:
[----:B------:R-:W-:Y:S05]  /*dd20*/  BSYNC B1 ;  /* 0x0000000000017941 */ /* 0x000fea0003800000 */
.L_x_490:
[----:B0-----:R-:W-:Y:S01]  /*dd30*/  @!P3 IMAD R3, R126, R17, R2 ;  /* 0x000000117e03b224 */ /* 0x001fe200078e0202 */
[----:B------:R-:W-:Y:S04]  /*dd40*/  BSSY B1, `(.L_x_492) ;  /* 0x0000006000017945 */ /* 0x000fe80003800000 */
[----:B------:R0:W-:Y:S01]  /*dd50*/  @!P3 STG.E.U8 desc[UR36][R8.64+0xc8], R3 ;  /* 0x0000c8030800b986 */ /* 0x0001e2000c101124 */
[----:B------:R-:W-:Y:S05]  /*dd60*/  @P5 BRA `(.L_x_493) ;  /* 0x00000000000c5947 */ /* 0x000fea0003800000 */
[----:B------:R-:W0:Y:S02]  /*dd70*/  LDG.E.U8 R16, desc[UR36][R154.64+0xc9] ;  /* 0x0000c9249a107981 */ /* 0x000e24000c1e1100 */
[----:B0-----:R-:W-:-:S05]  /*dd80*/  PRMT R3, R16, 0x8880, RZ ;  /* 0x0000888010037816 */ /* 0x001fca00000000ff */
[----:B------:R-:W-:-:S07]  /*dd90*/  IMAD R2, R3, R18, RZ ;  /* 0x0000001203027224 */ /* 0x000fce00078e02ff */
.L_x_493:
[----:B------:R-:W-:Y:S05]  /*dda0*/  BSYNC B1 ;  /* 0x0000000000017941 */ /* 0x000fea0003800000 */
.L_x_492:
[----:B------:R-:W-:Y:S01]  /*ddb0*/  @!P5 IMAD R127, R127, R17, R2 ;  /* 0x000000117f7fd224 */ /* 0x000fe200078e0202 */
[----:B------:R-:W-:Y:S04]  /*ddc0*/  BSSY B1, `(.L_x_494) ;  /* 0x0000006000017945 */ /* 0x000fe80003800000 */
[----:B------:R0:W-:Y:S01]  /*ddd0*/  @!P5 STG.E.U8 desc[UR36][R8.64+0xc9], R127 ;  /* 0x0000c97f0800d986 */ /* 0x0001e2000c101124 */
[----:B------:R-:W-:Y:S05]  /*dde0*/  @P6 BRA `(.L_x_495) ;  /* 0x00000000000c6947 */ /* 0x000fea0003800000 */
[----:B------:R-:W0:Y:S02]  /*ddf0*/  LDG.E.U8 R16, desc[UR36][R14.64+0xd0] ;  /* 0x0000d0240e107981 */ /* 0x000e24000c1e1100 */
[----:B0-----:R-:W-:-:S05]  /*de00*/  PRMT R3, R16, 0x8880, RZ ;  /* 0x0000888010037816 */ /* 0x001fca00000000ff */
[----:B------:R-:W-:-:S07]  /*de10*/  IMAD R2, R3, R18, RZ ;  /* 0x0000001203027224 */ /* 0x000fce00078e02ff */
.L_x_495:
[----:B------:R-:W-:Y:S05]  /*de20*/  BSYNC B1 ;  /* 0x0000000000017941 */ /* 0x000fea0003800000 */
.L_x_494:
[----:B0-----:R-:W-:Y:S01]  /*de30*/  @!P6 IMAD R3, R128, R17, R2 ;  /* 0x000000118003e224 */ /* 0x001fe200078e0202 */
[----:B------:R-:W-:Y:S04]  /*de40*/  BSSY B1, `(.L_x_496) ;  /* 0x0000006000017945 */ /* 0x000fe80003800000 */
[----:B------:R0:W-:Y:S01]  /*de50*/  @!P6 STG.E.U8 desc[UR36][R6.64+0xd0], R3 ;  /* 0x0000d0030600e986 */ /* 0x0001e2000c101124 */
[----:B------:R-:W-:Y:S05]  /*de60*/  @P1 BRA `(.L_x_497) ;  /* 0x00000000000c1947 */ /* 0x000fea0003800000 */
[----:B------:R-:W0:Y:S02]  /*de70*/  LDG.E.U8 R16, desc[UR36][R14.64+0xd1] ;  /* 0x0000d1240e107981 */ /* 0x000e24000c1e1100 */
[----:B0-----:R-:W-:-:S05]  /*de80*/  PRMT R3, R16, 0x8880, RZ ;  /* 0x0000888010037816 */ /* 0x001fca00000000ff */
[----:B------:R-:W-:-:S07]  /*de90*/  IMAD R2, R3, R18, RZ ;  /* 0x0000001203027224 */ /* 0x000fce00078e02ff */
.L_x_497:
[----:B------:R-:W-:Y:S05]  /*dea0*/  BSYNC B1 ;  /* 0x0000000000017941 */ /* 0x000fea0003800000 */
.L_x_496:
        /* <DEDUP_REMOVED lines=12> */
.L_x_499:
[----:B------:R-:W-:Y:S05]  /*df70*/  BSYNC B1 ;  /* 0x0000000000017941 */ /* 0x000fea0003800000 */
.L_x_498:
[----:B0-----:R-:W-:Y:S01]  /*df80*/  @!P4 IMAD R3, R130, R17, R2 ;  /* 0x000000118203c224 */ /* 0x001fe200078e0202 */
[----:B------:R-:W-:Y:S04]  /*df90*/  BSSY B1, `(.L_x_500) ;  /* 0x0000006000017945 */ /* 0x000fe80003800000 */
[----:B------:R0:W-:Y:S01]  /*dfa0*/  @!P4 STG.E.U8 desc[UR36][R8.64+0xd0], R3 ;  /* 0x0000d0030800c986 */ /* 0x0001e2000c101124 */
[----:B------:R-:W-:Y:S05]  /*dfb0*/  @P3 BRA `(.L_x_501) ;  /* 0x00000000000c3947 */ /* 0x000fea0003800000 */
[----:B------:R-:W0:Y:S02]  /*dfc0*/  LDG.E.U8 R16, desc[UR36][R154.64+0xd1] ;  /* 0x0000d1249a107981 */ /* 0x000e24000c1e1100 */
[----:B0-----:R-:W-:-:S05]  /*dfd0*/  PRMT R3, R16, 0x8880, RZ ;  /* 0x0000888010037816 */ /* 0x001fca00000000ff */
[----:B------:R-:W-:-:S07]  /*dfe0*/  IMAD R2, R3, R18, RZ ;  /* 0x0000001203027224 */ /* 0x000fce00078e02ff */
.L_x_501:
[----:B------:R-:W-:Y:S05]  /*dff0*/  BSYNC B1 ;  /* 0x0000000000017941 */ /* 0x000fea0003800000 */
.L_x_500:
[----:B------:R-:W-:Y:S01]  /*e000*/  @!P3 IMAD R131, R131, R17, R2 ;  /* 0x000000118383b224 */ /* 0x000fe200078e0202 */
[----:B------:R-:W-:Y:S04]  /*e010*/  BSSY B1, `(.L_x_502) ;  /* 0x0000006000017945 */ /* 0x000fe80003800000 */
[----:B------:R0:W-:Y:S01]  /*e020*/  @!P3 STG.E.U8 desc[UR36][R8.64+0xd1], R131 ;  /* 0x0000d1830800b986 */ /* 0x0001e2000c101124 */
[----:B------:R-:W-:Y:S05]  /*e030*/  @P5 BRA `(.L_x_503) ;  /* 0x00000000000c5947 */ /* 0x000fea0003800000 */
[----:B------:R-:W0:Y:S02]  /*e040*/  LDG.E.U8 R16, desc[UR36][R14.64+0xd8] ;  /* 0x0000d8240e107981 */ /* 0x000e24000c1e1100 */
[----:B0-----:R-:W-:-:S05]  /*e050*/  PRMT R3, R16, 0x8880, RZ ;  /* 0x0000888010037816 */ /* 0x001fca00000000ff */
[----:B------:R-:W-:-:S07]  /*e060*/  IMAD R2, R3, R18, RZ ;  /* 0x0000001203027224 */ /* 0x000fce00078e02ff */
.L_x_503:
[----:B------:R-:W-:Y:S05]  /*e070*/  BSYNC B1 ;  /* 0x0000000000017941 */ /* 0x000fea0003800000 */
.L_x_502:
[----:B0-----:R-:W-:Y:S01]  /*e080*/  @!P5 IMAD R3, R132, R17, R2 ;  /* 0x000000118403d224 */ /* 0x001fe200078e0202 */
[----:B------:R-:W-:Y:S04]  /*e090*/  BSSY B1, `(.L_x_504) ;  /* 0x0000006000017945 */ /* 0x000fe80003800000 */
[----:B------:R0:W-:Y:S01]  /*e0a0*/  @!P5 STG.E.U8 desc[UR36][R6.64+0xd8], R3 ;  /* 0x0000d8030600d986 */ /* 0x0001e2000c101124 */
[----:B------:R-:W-:Y:S05]  /*e0b0*/  @P6 BRA `(.L_x_505) ;  /* 0x00000000000c6947 */ /* 0x000fea0003800000 */
[----:B------:R-:W0:Y:S02]  /*e0c0*/  LDG.E.U8 R16, desc[UR36][R14.64+0xd9] ;  /* 0x0000d9240e107981 */ /* 0x000e24000c1e1100 */
[----:B0-----:R-:W-:-:S05]  /*e0d0*/  PRMT R3, R16, 0x8880, RZ ;  /* 0x0000888010037816 */ /* 0x001fca00000000ff */
[----:B------:R-:W-:-:S07]  /*e0e0*/  IMAD R2, R3, R18, RZ ;  /* 0x0000001203027224 */ /* 0x000fce00078e02ff */
.L_x_505:
[----:B------:R-:W-:Y:S05]  /*e0f0*/  BSYNC B1 ;  /* 0x0000000000017941 */ /* 0x000fea0003800000 */
.L_x_504:
[----:B------:R-:W-:Y:S01]  /*e100*/  @!P6 IMAD R133, R133, R17, R2 ;  /* 0x000000118585e224 */ /* 0x000fe200078e0202 */
[----:B------:R-:W-:Y:S04]  /*e110*/  BSSY B1, `(.L_x_506) ;  /* 0x0000006000017945 */ /* 0x000fe80003800000 */
[----:B------:R0:W-:Y:S01]  /*e120*/  @!P6 STG.E.U8 desc[UR36][R6.64+0xd9], R133 ;  /* 0x0000d9850600e986 */ /* 0x0001e2000c101124 */
[----:B------:R-:W-:Y:S05]  /*e130*/  @P1 BRA `(.L_x_507) ;  /* 0x00000000000c1947 */ /* 0x000fea0003800000 */
[----:B------:R-:W0:Y:S02]  /*e140*/  LDG.E.U8 R16, desc[UR36][R154.64+0xd8] ;  /* 0x0000d8249a107981 */ /* 0x000e24000c1e1100 */
[----:B0-----:R-:W-:-:S05]  /*e150*/  PRMT R3, R16, 0x8880, RZ ;  /* 0x0000888010037816 */ /* 0x001fca00000000ff */
[----:B------:R-:W-:-:S07]  /*e160*/  IMAD R2, R3, R18, RZ ;  /* 0x0000001203027224 */ /* 0x000fce00078e02ff */
.L_x_507:
[----:B------:R-:W-:Y:S05]  /*e170*/  BSYNC B1 ;  /* 0x0000000000017941 */ /* 0x000fea0003800000 */
.L_x_506:
        /* <DEDUP_REMOVED lines=12> */
.L_x_509:
[----:B------:R-:W-:Y:S05]  /*e240*/  BSYNC B1 ;  /* 0x0000000000017941 */ /* 0x000fea0003800000 */
.L_x_508:
[----:B------:R-:W-:Y:S01]  /*e250*/  @!P4 IMAD R135, R135, R17, R2 ;  /* 0x000000118787c224 */ /* 0x000fe200078e0202 */
[----:B------:R-:W-:Y:S04]  /*e260*/  BSSY B1, `(.L_x_510) ;  /* 0x0000006000017945 */ /* 0x000fe80003800000 */
[----:B------:R0:W-:Y:S01]  /*e270*/  @!P4 STG.E.U8 desc[UR36][R8.64+0xd9], R135 ;  /* 0x0000d9870800c986 */ /* 0x0001e2000c101124 */
[----:B------:R-:W-:Y:S05]  /*e280*/  @P3 BRA `(.L_x_511) ;  /* 0x00000000000c3947 */ /* 0x000fea0003800000 */
[----:B------:R-:W0:Y:S02]  /*e290*/  LDG.E.U8 R16, desc[UR36][R14.64+0xe0] ;  /* 0x0000e0240e107981 */ /* 0x000e24000c1e1100 */
[----:B0-----:R-:W-:-:S05]  /*e2a0*/  PRMT R3, R16, 0x8880, RZ ;  /* 0x0000888010037816 */ /* 0x001fca00000000ff */
[----:B------:R-:W-:-:S07]  /*e2b0*/  IMAD R2, R3, R18, RZ ;  /* 0x0000001203027224 */ /* 0x000fce00078e02ff */
.L_x_511:
[----:B------:R-:W-:Y:S05]  /*e2c0*/  BSYNC B1 ;  /* 0x0000000000017941 */ /* 0x000fea0003800000 */
.L_x_510:
[----:B0-----:R-:W-:Y:S01]  /*e2d0*/  @!P3 IMAD R3, R136, R17, R2 ;  /* 0x000000118803b224 */ /* 0x001fe200078e0202 */
[----:B------:R-:W-:Y:S04]  /*e2e0*/  BSSY B1, `(.L_x_512) ;  /* 0x0000006000017945 */ /* 0x000fe80003800000 */
[----:B------:R0:W-:Y:S01]  /*e2f0*/  @!P3 STG.E.U8 desc[UR36][R6.64+0xe0], R3 ;  /* 0x0000e0030600b986 */ /* 0x0001e2000c101124 */
[----:B------:R-:W-:Y:S05]  /*e300*/  @P5 BRA `(.L_x_513) ;  /* 0x00000000000c5947 */ /* 0x000fea0003800000 */
[----:B------:R-:W0:Y:S02]  /*e310*/  LDG.E.U8 R16, desc[UR36][R14.64+0xe1] ;  /* 0x0000e1240e107981 */ /* 0x000e24000c1e1100 */
[----:B0-----:R-:W-:-:S05]  /*e320*/  PRMT R3, R16, 0x8880, RZ ;  /* 0x0000888010037816 */ /* 0x001fca00000000ff */
[----:B------:R-:W-:-:S07]  /*e330*/  IMAD R2, R3, R18, RZ ;  /* 0x0000001203027224 */ /* 0x000fce00078e02ff */
.L_x_513:
[----:B------:R-:W-:Y:S05]  /*e340*/  BSYNC B1 ;  /* 0x0000000000017941 */ /* 0x000fea0003800000 */
.L_x_512:
[----:B------:R-:W-:Y:S01]  /*e350*/  @!P5 IMAD R137, R137, R17, R2 ;  /* 0x000000118989d224 */ /* 0x000fe200078e0202 */
[----:B------:R-:W-:Y:S04]  /*e360*/  BSSY B1, `(.L_x_514) ;  /* 0x0000006000017945 */ /* 0x000fe80003800000 */
[----:B------:R0:W-:Y:S01]  /*e370*/  @!P5 STG.E.U8 desc[UR36][R6.64+0xe1], R137 ;  /* 0x0000e1890600d986 */ /* 0x0001e2000c101124 */
[----:B------:R-:W-:Y:S05]  /*e380*/  @P6 BRA `(.L_x_515) ;  /* 0x00000000000c6947 */ /* 0x000fea0003800000 */
[----:B------:R-:W0:Y:S02]  /*e390*/  LDG.E.U8 R16, desc[UR36][R154.64+0xe0] ;  /* 0x0000e0249a107981 */ /* 0x000e24000c1e1100 */
[----:B0-----:R-:W-:-:S05]  /*e3a0*/  PRMT R3, R16, 0x8880, RZ ;  /* 0x0000888010037816 */ /* 0x001fca00000000ff */
[----:B------:R-:W-:-:S07]  /*e3b0*/  IMAD R2, R3, R18, RZ ;  /* 0x0000001203027224 */ /* 0x000fce00078e02ff */
.L_x_515:
[----:B------:R-:W-:Y:S05]  /*e3c0*/  BSYNC B1 ;  /* 0x0000000000017941 */ /* 0x000fea0003800000 */
.L_x_514:
[----:B0-----:R-:W-:Y:S01]  /*e3d0*/  @!P6 IMAD R3, R138, R17, R2 ;  /* 0x000000118a03e224 */ /* 0x001fe200078e0202 */
[----:B------:R-:W-:Y:S04]  /*e3e0*/  BSSY B1, `(.L_x_516) ;  /* 0x0000006000017945 */ /* 0x000fe80003800000 */
[----:B------:R0:W-:Y:S01]  /*e3f0*/  @!P6 STG.E.U8 desc[UR36][R8.64+0xe0], R3 ;  /* 0x0000e0030800e986 */ /* 0x0001e2000c101124 */
[----:B------:R-:W-:Y:S05]  /*e400*/  @P1 BRA `(.L_x_517) ;  /* 0x00000000000c1947 */ /* 0x000fea0003800000 */
[----:B------:R-:W0:Y:S02]  /*e410*/  LDG.E.U8 R16, desc[UR36][R154.64+0xe1] ;  /* 0x0000e1249a107981 */ /* 0x000e24000c1e1100 */
[----:B0-----:R-:W-:-:S05]  /*e420*/  PRMT R3, R16, 0x8880, RZ ;  /* 0x0000888010037816 */ /* 0x001fca00000000ff */
[----:B------:R-:W-:-:S07]  /*e430*/  IMAD R2, R3, R18, RZ ;  /* 0x0000001203027224 */ /* 0x000fce00078e02ff */
.L_x_517:
[----:B------:R-:W-:Y:S05]  /*e440*/  BSYNC B1 ;  /* 0x0000000000017941 */ /* 0x000fea0003800000 */
.L_x_516:
        /* <DEDUP_REMOVED lines=12> */
.L_x_519:
[----:B------:R-:W-:Y:S05]  /*e510*/  BSYNC B1 ;  /* 0x0000000000017941 */ /* 0x000fea0003800000 */
.L_x_518:
[----:B0-----:R-:W-:Y:S01]  /*e520*/  @!P5 IMAD R3, R140, R17, R2 ;  /* 0x000000118c03d224 */ /* 0x001fe200078e0202 */
[----:B------:R-:W-:Y:S04]  /*e530*/  BSSY B1, `(.L_x_520) ;  /* 0x0000006000017945 */ /* 0x000fe80003800000 */
[----:B------:R0:W-:Y:S01]  /*e540*/  @!P5 STG.E.U8 desc[UR36][R6.64+0xe8], R3 ;  /* 0x0000e8030600d986 */ /* 0x0001e2000c101124 */
[----:B------:R-:W-:Y:S05]  /*e550*/  @P3 BRA `(.L_x_521) ;  /* 0x00000000000c3947 */ /* 0x000fea0003800000 */
[----:B------:R-:W0:Y:S02]  /*e560*/  LDG.E.U8 R16, desc[UR36][R14.64+0xe9] ;  /* 0x0000e9240e107981 */ /* 0x000e24000c1e1100 */
[----:B0-----:R-:W-:-:S05]  /*e570*/  PRMT R3, R16, 0x8880, RZ ;  /* 0x0000888010037816 */ /* 0x001fca00000000ff */
[----:B------:R-:W-:-:S07]  /*e580*/  IMAD R2, R3, R18, RZ ;  /* 0x0000001203027224 */ /* 0x000fce00078e02ff */
.L_x_521:
[----:B------:R-:W-:Y:S05]  /*e590*/  BSYNC B1 ;  /* 0x0000000000017941 */ /* 0x000fea0003800000 */
.L_x_520:
[----:B------:R-:W-:Y:S01]  /*e5a0*/  @!P3 IMAD R141, R141, R17, R2 ;  /* 0x000000118d8db224 */ /* 0x000fe200078e0202 */
[----:B------:R-:W-:Y:S04]  /*e5b0*/  BSSY B1, `(.L_x_522) ;  /* 0x0000006000017945 */ /* 0x000fe80003800000 */
[----:B------:R0:W-:Y:S01]  /*e5c0*/  @!P3 STG.E.U8 desc[UR36][R6.64+0xe9], R141 ;  /* 0x0000e98d0600b986 */ /* 0x0001e2000c101124 */
[----:B------:R-:W-:Y:S05]  /*e5d0*/  @P1 BRA `(.L_x_523) ;  /* 0x00000000000c1947 */ /* 0x000fea0003800000 */
[----:B------:R-:W0:Y:S02]  /*e5e0*/  LDG.E.U8 R16, desc[UR36][R154.64+0xe8] ;  /* 0x0000e8249a107981 */ /* 0x000e24000c1e1100 */
[----:B0-----:R-:W-:-:S05]  /*e5f0*/  PRMT R3, R16, 0x8880, RZ ;  /* 0x0000888010037816 */ /* 0x001fca00000000ff */
[----:B------:R-:W-:-:S07]  /*e600*/  IMAD R2, R3, R18, RZ ;  /* 0x0000001203027224 */ /* 0x000fce00078e02ff */
.L_x_523:
[----:B------:R-:W-:Y:S05]  /*e610*/  BSYNC B1 ;  /* 0x0000000000017941 */ /* 0x000fea0003800000 */
.L_x_522:
[----:B0-----:R-:W-:Y:S01]  /*e620*/  @!P1 IMAD R3, R142, R17, R2 ;  /* 0x000000118e039224 */ /* 0x001fe200078e0202 */
[----:B------:R-:W-:Y:S04]  /*e630*/  BSSY B1, `(.L_x_524) ;  /* 0x0000006000017945 */ /* 0x000fe80003800000 */
[----:B------:R0:W-:Y:S01]  /*e640*/  @!P1 STG.E.U8 desc[UR36][R8.64+0xe8], R3 ;  /* 0x0000e80308009986 */ /* 0x0001e2000c101124 */
[----:B------:R-:W-:Y:S05]  /*e650*/  @P6 BRA `(.L_x_525) ;  /* 0x00000000000c6947 */ /* 0x000fea0003800000 */
[----:B------:R-:W0:Y:S02]  /*e660*/  LDG.E.U8 R16, desc[UR36][R154.64+0xe9] ;  /* 0x0000e9249a107981 */ /* 0x000e24000c1e1100 */
[----:B0-----:R-:W-:-:S05]  /*e670*/  PRMT R3, R16, 0x8880, RZ ;  /* 0x0000888010037816 */ /* 0x001fca00000000ff */
[----:B------:R-:W-:-:S07]  /*e680*/  IMAD R2, R3, R18, RZ ;  /* 0x0000001203027224 */ /* 0x000fce00078e02ff */
.L_x_525:
[----:B------:R-:W-:Y:S05]  /*e690*/  BSYNC B1 ;  /* 0x0000000000017941 */ /* 0x000fea0003800000 */
.L_x_524:
[----:B------:R-:W-:Y:S01]  /*e6a0*/  @!P6 IMAD R143, R143, R17, R2 ;  /* 0x000000118f8fe224 */ /* 0x000fe200078e0202 */
[----:B------:R-:W-:Y:S04]  /*e6b0*/  BSSY B1, `(.L_x_526) ;  /* 0x0000006000017945 */ /* 0x000fe80003800000 */
[----:B------:R0:W-:Y:S01]  /*e6c0*/  @!P6 STG.E.U8 desc[UR36][R8.64+0xe9], R143 ;  /* 0x0000e98f0800e986 */ /* 0x0001e2000c101124 */
[----:B------:R-:W-:Y:S05]  /*e6d0*/  @P4 BRA `(.L_x_527) ;  /* 0x00000000000c4947 */ /* 0x000fea0003800000 */
[----:B------:R-:W0:Y:S02]  /*e6e0*/  LDG.E.U8 R16, desc[UR36][R14.64+0xf0] ;  /* 0x0000f0240e107981 */ /* 0x000e24000c1e1100 */
[----:B0-----:R-:W-:-:S05]  /*e6f0*/  PRMT R3, R16, 0x8880, RZ ;  /* 0x0000888010037816 */ /* 0x001fca00000000ff */
[----:B------:R-:W-:-:S07]  /*e700*/  IMAD R2, R3, R18, RZ ;  /* 0x0000001203027224 */ /* 0x000fce00078e02ff */
.L_x_527:
[----:B------:R-:W-:Y:S05]  /*e710*/  BSYNC B1 ;  /* 0x0000000000017941 */ /* 0x000fea0003800000 */
.L_x_526:
[----:B------:R-:W-:Y:S01]  /*e720*/  ISETP.LT.OR P3, PT, R0, 0xf2, !P2 ;  /* 0x000000f20000780c */ /* 0x000fe20005761670 */
[----:B0-----:R-:W-:Y:S01]  /*e730*/  @!P4 IMAD R3, R144, R17, R2 ;  /* 0x000000119003c224 */ /* 0x001fe200078e0202 */
[----:B------:R-:W-:Y:S01]  /*e740*/  BSSY B1, `(.L_x_528) ;  /* 0x000000b000017945 */ /* 0x000fe20003800000 */
[C---:B------:R-:W-:Y:S02]  /*e750*/  ISETP.LT.OR P1, PT, R0.reuse, 0xf1, !P0 ;  /* 0x000000f10000780c */ /* 0x040fe40004721670 */
[C---:B------:R-:W-:Y:S01]  /*e760*/  ISETP.LT.OR P5, PT, R0.reuse, 0xf2, !P0 ;  /* 0x000000f20000780c */ /* 0x040fe200047a1670 */
[----:B------:R0:W-:Y:S01]  /*e770*/  @!P4 STG.E.U8 desc[UR36][R6.64+0xf0], R3 ;  /* 0x0000f0030600c986 */ /* 0x0001e2000c101124 */
[C---:B------:R-:W-:Y:S02]  /*e780*/  ISETP.LT.OR P4, PT, R0.reuse, 0xf9, !P2 ;  /* 0x000000f90000780c */ /* 0x040fe40005781670 */
[C---:B------:R-:W-:Y:S02]  /*e790*/  ISETP.LT.OR P2, PT, R0.reuse, 0xfa, !P2 ;  /* 0x000000fa0000780c */ /* 0x040fe40005741670 */
[----:B------:R-:W-:-:S02]  /*e7a0*/  ISETP.LT.OR P6, PT, R0, 0xf9, !P0 ;  /* 0x000000f90000780c */ /* 0x000fc400047c1670 */
[----:B------:R-:W-:Y:S11]  /*e7b0*/  @P3 BRA `(.L_x_529) ;  /* 0x00000000000c3947 */ /* 0x000ff60003800000 */
[----:B------:R-:W0:Y:S02]  /*e7c0*/  LDG.E.U8 R16, desc[UR36][R14.64+0xf1] ;  /* 0x0000f1240e107981 */ /* 0x000e24000c1e1100 */
[----:B0-----:R-:W-:-:S05]  /*e7d0*/  PRMT R3, R16, 0x8880, RZ ;  /* 0x0000888010037816 */ /* 0x001fca00000000ff */
[----:B------:R-:W-:-:S07]  /*e7e0*/  IMAD R2, R3, R18, RZ ;  /* 0x0000001203027224 */ /* 0x000fce00078e02ff */
.L_x_529:
[----:B------:R-:W-:Y:S05]  /*e7f0*/  BSYNC B1 ;  /* 0x0000000000017941 */ /* 0x000fea0003800000 */
.L_x_528:
[----:B------:R-:W-:Y:S01]  /*e800*/  @!P3 IMAD R145, R145, R17, R2 ;  /* 0x000000119191b224 */ /* 0x000fe200078e0202 */
[----:B------:R-:W-:Y:S04]  /*e810*/  BSSY B1, `(.L_x_530) ;  /* 0x0000006000017945 */ /* 0x000fe80003800000 */
[----:B------:R0:W-:Y:S01]  /*e820*/  @!P3 STG.E.U8 desc[UR36][R6.64+0xf1], R145 ;  /* 0x0000f1910600b986 */ /* 0x0001e2000c101124 */
[----:B------:R-:W-:Y:S05]  /*e830*/  @P1 BRA `(.L_x_531) ;  /* 0x00000000000c1947 */ /* 0x000fea0003800000 */
[----:B------:R-:W0:Y:S02]  /*e840*/  LDG.E.U8 R16, desc[UR36][R154.64+0xf0] ;  /* 0x0000f0249a107981 */ /* 0x000e24000c1e1100 */
[----:B0-----:R-:W-:-:S05]  /*e850*/  PRMT R3, R16, 0x8880, RZ ;  /* 0x0000888010037816 */ /* 0x001fca00000000ff */
[----:B------:R-:W-:-:S07]  /*e860*/  IMAD R2, R3, R18, RZ ;  /* 0x0000001203027224 */ /* 0x000fce00078e02ff */
.L_x_531:
[----:B------:R-:W-:Y:S05]  /*e870*/  BSYNC B1 ;  /* 0x0000000000017941 */ /* 0x000fea0003800000 */
.L_x_530:
[----:B0-----:R-:W-:Y:S01]  /*e880*/  @!P1 IMAD R3, R146, R17, R2 ;  /* 0x0000001192039224 */ /* 0x001fe200078e0202 */
[----:B------:R-:W-:Y:S04]  /*e890*/  BSSY B1, `(.L_x_532) ;  /* 0x0000006000017945 */ /* 0x000fe80003800000 */
[----:B------:R0:W-:Y:S01]  /*e8a0*/  @!P1 STG.E.U8 desc[UR36][R8.64+0xf0], R3 ;  /* 0x0000f00308009986 */ /* 0x0001e2000c101124 */
[----:B------:R-:W-:Y:S05]  /*e8b0*/  @P5 BRA `(.L_x_533) ;  /* 0x00000000000c5947 */ /* 0x000fea0003800000 */
[----:B------:R-:W0:Y:S02]  /*e8c0*/  LDG.E.U8 R16, desc[UR36][R154.64+0xf1] ;  /* 0x0000f1249a107981 */ /* 0x000e24000c1e1100 */
[----:B0-----:R-:W-:-:S05]  /*e8d0*/  PRMT R3, R16, 0x8880, RZ ;  /* 0x0000888010037816 */ /* 0x001fca00000000ff */
[----:B------:R-:W-:-:S07]  /*e8e0*/  IMAD R2, R3, R18, RZ ;  /* 0x0000001203027224 */ /* 0x000fce00078e02ff */
.L_x_533:
[----:B------:R-:W-:Y:S05]  /*e8f0*/  BSYNC B1 ;  /* 0x0000000000017941 */ /* 0x000fea0003800000 */
.L_x_532:
[----:B------:R-:W-:Y:S01]  /*e900*/  @!P5 IMAD R147, R147, R17, R2 ;  /* 0x000000119393d224 */ /* 0x000fe200078e0202 */
[----:B------:R-:W-:Y:S04]  /*e910*/  BSSY B1, `(.L_x_534) ;  /* 0x0000006000017945 */ /* 0x000fe80003800000 */
[----:B------:R0:W-:Y:S01]  /*e920*/  @!P5 STG.E.U8 desc[UR36][R8.64+0xf1], R147 ;  /* 0x0000f1930800d986 */ /* 0x0001e2000c101124 */
[----:B------:R-:W-:Y:S05]  /*e930*/  @P4 BRA `(.L_x_535) ;  /* 0x00000000000c4947 */ /* 0x000fea0003800000 */
[----:B------:R-:W0:Y:S02]  /*e940*/  LDG.E.U8 R16, desc[UR36][R14.64+0xf8] ;  /* 0x0000f8240e107981 */ /* 0x000e24000c1e1100 */
[----:B0-----:R-:W-:-:S05]  /*e950*/  PRMT R3, R16, 0x8880, RZ ;  /* 0x0000888010037816 */ /* 0x001fca00000000ff */
[----:B------:R-:W-:-:S07]  /*e960*/  IMAD R2, R3, R18, RZ ;  /* 0x0000001203027224 */ /* 0x000fce00078e02ff */
.L_x_535:
[----:B------:R-:W-:Y:S05]  /*e970*/  BSYNC B1 ;  /* 0x0000000000017941 */ /* 0x000fea0003800000 */
.L_x_534:
[----:B0-----:R-:W-:Y:S01]  /*e980*/  @!P4 IMAD R3, R148, R17, R2 ;  /* 0x000000119403c224 */ /* 0x001fe200078e0202 */
[----:B------:R-:W-:Y:S04]  /*e990*/  BSSY B1, `(.L_x_536) ;  /* 0x0000006000017945 */ /* 0x000fe80003800000 */
[----:B------:R0:W-:Y:S01]  /*e9a0*/  @!P4 STG.E.U8 desc[UR36][R6.64+0xf8], R3 ;  /* 0x0000f8030600c986 */ /* 0x0001e2000c101124 */
[----:B------:R-:W-:Y:S05]  /*e9b0*/  @P2 BRA `(.L_x_537) ;  /* 0x00000000000c2947 */ /* 0x000fea0003800000 */
[----:B------:R-:W0:Y:S02]  /*e9c0*/  LDG.E.U8 R16, desc[UR36][R14.64+0xf9] ;  /* 0x0000f9240e107981 */ /* 0x000e24000c1e1100 */
[----:B0-----:R-:W-:-:S05]  /*e9d0*/  PRMT R3, R16, 0x8880, RZ ;  /* 0x0000888010037816 */ /* 0x001fca00000000ff */
[----:B------:R-:W-:-:S07]  /*e9e0*/  IMAD R2, R3, R18, RZ ;  /* 0x0000001203027224 */ /* 0x000fce00078e02ff */
.L_x_537:
[----:B------:R-:W-:Y:S05]  /*e9f0*/  BSYNC B1 ;  /* 0x0000000000017941 */ /* 0x000fea0003800000 */
.L_x_536:
[----:B------:R-:W-:Y:S01]  /*ea00*/  @!P2 IMAD R149, R149, R17, R2 ;  /* 0x000000119595a224 */ /* 0x000fe200078e0202 */
[----:B------:R-:W-:Y:S04]  /*ea10*/  BSSY B1, `(.L_x_538) ;  /* 0x0000006000017945 */ /* 0x000fe80003800000 */
[----:B------:R0:W-:Y:S01]  /*ea20*/  @!P2 STG.E.U8 desc[UR36][R6.64+0xf9], R149 ;  /* 0x0000f9950600a986 */ /* 0x0001e2000c101124 */
[----:B------:R-:W-:Y:S05]  /*ea30*/  @P6 BRA `(.L_x_539) ;  /* 0x00000000000c6947 */ /* 0x000fea0003800000 */
[----:B------:R-:W0:Y:S02]  /*ea40*/  LDG.E.U8 R16, desc[UR36][R154.64+0xf8] ;  /* 0x0000f8249a107981 */ /* 0x000e24000c1e1100 */
[----:B0-----:R-:W-:-:S05]  /*ea50*/  PRMT R3, R16, 0x8880, RZ ;  /* 0x0000888010037816 */ /* 0x001fca00000000ff */
[----:B------:R-:W-:-:S07]  /*ea60*/  IMAD R2, R3, R18, RZ ;  /* 0x0000001203027224 */ /* 0x000fce00078e02ff */
.L_x_539:
[----:B------:R-:W-:Y:S05]  /*ea70*/  BSYNC B1 ;  /* 0x0000000000017941 */ /* 0x000fea0003800000 */
.L_x_538:
[----:B0-----:R-:W-:Y:S01]  /*ea80*/  @!P6 IMAD R3, R150, R17, R2 ;  /* 0x000000119603e224 */ /* 0x001fe200078e0202 */
[----:B------:R-:W-:Y:S01]  /*ea90*/  ISETP.LT.OR P0, PT, R0, 0xfa, !P0 ;  /* 0x000000fa0000780c */ /* 0x000fe20004701670 */
[----:B------:R-:W-:Y:S03]  /*eaa0*/  BSSY B1, `(.L_x_540) ;  /* 0x0000006000017945 */ /* 0x000fe60003800000 */
[----:B------:R0:W-:Y:S09]  /*eab0*/  @!P6 STG.E.U8 desc[UR36][R8.64+0xf8], R3 ;  /* 0x0000f8030800e986 */ /* 0x0001f2000c101124 */
[----:B------:R-:W-:Y:S05]  /*eac0*/  @P0 BRA `(.L_x_541) ;  /* 0x00000000000c0947 */ /* 0x000fea0003800000 */
[----:B------:R-:W0:Y:S02]  /*ead0*/  LDG.E.U8 R16, desc[UR36][R154.64+0xf9] ;  /* 0x0000f9249a107981 */ /* 0x000e24000c1e1100 */
[----:B0-----:R-:W-:-:S05]  /*eae0*/  PRMT R3, R16, 0x8880, RZ ;  /* 0x0000888010037816 */ /* 0x001fca00000000ff */
[----:B------:R-:W-:-:S07]  /*eaf0*/  IMAD R2, R3, R18, RZ ;  /* 0x0000001203027224 */ /* 0x000fce00078e02ff */
.L_x_541:
[----:B------:R-:W-:Y:S05]  /*eb00*/  BSYNC B1 ;  /* 0x0000000000017941 */ /* 0x000fea0003800000 */
.L_x_540:
[----:B------:R-:W-:Y:S01]  /*eb10*/  IMAD R151, R151, R17, R2 ;  /* 0x0000001197977224 */ /* 0x000fe200078e0202 */
[----:B------:R-:W-:Y:S06]  /*eb20*/  @P0 BRA `(.L_x_542) ;  /* 0x0000003800180947 */ /* 0x000fec0003800000 */
[----:B------:R0:W-:Y:S01]  /*eb30*/  STG.E.U8 desc[UR36][R8.64+0xf9], R151 ;  /* 0x0000f99708007986 */ /* 0x0001e2000c101124 */
[----:B------:R-:W-:Y:S05]  /*eb40*/  BRA `(.L_x_542) ;  /* 0x0000003800107947 */ /* 0x000fea0003800000 */
.L_x_29:
[----:B------:R-:W2:Y:S04]  /*eb50*/  LDL.LU R2, [R1] ;  /* 0x0000000001027983 */ /* 0x000ea80000300800 */
[----:B------:R-:W3:Y:S04]  /*eb60*/  LDL.LU R3, [R1+0xc] ;  /* 0x00000c0001037983 */ /* 0x000ee80000300800 */
[----:B------:R-:W4:Y:S04]  /*eb70*/  LDL.LU R12, [R1+0x14] ;  /* 0x00001400010c7983 */ /* 0x000f280000300800 */
[----:B------:R-:W5:Y:S04]  /*eb80*/  LDL.LU R13, [R1+0x8c] ;  /* 0x00008c00010d7983 */ /* 0x000f680000300800 */
        /* <DEDUP_REMOVED lines=63> */
[----:B------:R-:W5:Y:S01]  /*ef80*/  LDL.LU R176, [R1+0x194] ;  /* 0x0001940001b07983 */ /* 0x000f620000300800 */
[----:B------:R-:W-:-:S03]  /*ef90*/  ISETP.GE.AND P0, PT, R19, 0x1, PT ;  /* 0x000000011300780c */ /* 0x000fc60003f06270 */
[----:B------:R-:W5:Y:S04]  /*efa0*/  LDL.LU R175, [R1+0x198] ;  /* 0x0001980001af7983 */ /* 0x000f680000300800 */
[----:B------:R-:W5:Y:S04]  /*efb0*/  LDL.LU R174, [R1+0x19c] ;  /* 0x00019c0001ae7983 */ /* 0x000f680000300800 */
[----:B------:R-:W5:Y:S04]  /*efc0*/  LDL.LU R173, [R1+0x1a0] ;  /* 0x0001a00001ad7983 */ /* 0x000f680000300800 */
[----:B------:R-:W5:Y:S01]  /*efd0*/  LDL.LU R172, [R1+0x1a4] ;  /* 0x0001a40001ac7983 */ /* 0x000f620000300800 */
[----:B------:R-:W-:-:S03]  /*efe0*/  ISETP.LT.OR P1, PT, R0, 0x1, !P0 ;  /* 0x000000010000780c */ /* 0x000fc60004721670 */
        /* <DEDUP_REMOVED lines=13> */
[----:B--2---:R-:W-:-:S03]  /*f0c0*/  @!P1 IMAD R2, R2, R17, RZ ;  /* 0x0000001102029224 */ /* 0x004fc600078e02ff */
        /* <DEDUP_REMOVED lines=9> */
[----:B------:R0:W-:Y:S04]  /*f160*/  @!P1 STG.E.U8 desc[UR36][R4.64], R2 ;  /* 0x0000000204009986 */ /* 0x0001e8000c101124 */
[----:B0-----:R-:W3:Y:S01]  /*f170*/  LDL.LU R2, [R1+0x4] ;  /* 0x0000040001027983 */ /* 0x001ee20000300800 */
[----:B------:R-:W-:-:S02]  /*f180*/  ISETP.LT.OR P1, PT, R0, 0x2, !P0 ;  /* 0x000000020000780c */ /* 0x000fc40004721670 */
[----:B------:R-:W-:-:S11]  /*f190*/  ISETP.GE.AND P2, PT, R19, 0x9, PT ;  /* 0x000000091300780c */ /* 0x000fd60003f46270 */
[----:B---3--:R-:W-:-:S05]  /*f1a0*/  @!P1 IMAD R2, R2, R17, RZ ;  /* 0x0000001102029224 */ /* 0x008fca00078e02ff */
[----:B------:R0:W-:Y:S04]  /*f1b0*/  @!P1 STG.E.U8 desc[UR36][R4.64+0x1], R2 ;  /* 0x0000010204009986 */ /* 0x0001e8000c101124 */
[----:B0-----:R-:W3:Y:S01]  /*f1c0*/  LDL.LU R2, [R1+0x8] ;  /* 0x0000080001027983 */ /* 0x001ee20000300800 */
[C---:B------:R-:W-:Y:S02]  /*f1d0*/  ISETP.LT.OR P1, PT, R0.reuse, 0x1, !P2 ;  /* 0x000000010000780c */ /* 0x040fe40005721670 */
[C---:B------:R-:W-:Y:S02]  /*f1e0*/  ISETP.LT.OR P3, PT, R0.reuse, 0x2, !P2 ;  /* 0x000000020000780c */ /* 0x040fe40005761670 */
[----:B------:R-:W-:-:S09]  /*f1f0*/  ISETP.LT.OR P4, PT, R0, 0x9, !P0 ;  /* 0x000000090000780c */ /* 0x000fd20004781670 */
[----:B---3--:R-:W-:-:S05]  /*f200*/  @!P1 IMAD R2, R2, R17, RZ ;  /* 0x0000001102029224 */ /* 0x008fca00078e02ff */
[----:B------:R0:W-:Y:S04]  /*f210*/  @!P1 STG.E.U8 desc[UR36][R10.64], R2 ;  /* 0x000000020a009986 */ /* 0x0001e8000c101124 */
[----:B0-----:R-:W3:Y:S01]  /*f220*/  LDL.LU R2, [R1+0x10] ;  /* 0x0000100001027983 */ /* 0x001ee20000300800 */
[----:B------:R-:W-:Y:S01]  /*f230*/  @!P3 IMAD R3, R3, R17, RZ ;  /* 0x000000110303b224 */ /* 0x000fe200078e02ff */
[C---:B------:R-:W-:Y:S02]  /*f240*/  ISETP.LT.OR P1, PT, R0.reuse, 0xa, !P0 ;  /* 0x0000000a0000780c */ /* 0x040fe40004721670 */
[C---:B------:R-:W-:Y:S02]  /*f250*/  ISETP.LT.OR P5, PT, R0.reuse, 0x9, !P2 ;  /* 0x000000090000780c */ /* 0x040fe400057a1670 */
[----:B------:R0:W-:Y:S01]  /*f260*/  @!P3 STG.E.U8 desc[UR36][R10.64+0x1], R3 ;  /* 0x000001030a00b986 */ /* 0x0001e2000c101124 */
[----:B------:R-:W-:-:S03]  /*f270*/  ISETP.LT.OR P6, PT, R0, 0xa, !P2 ;  /* 0x0000000a0000780c */ /* 0x000fc600057c1670 */
[----:B0-----:R-:W5:Y:S01]  /*f280*/  LDL.LU R3, [R1+0x18] ;  /* 0x0000180001037983 */ /* 0x001f620000300800 */
[----:B---3--:R-:W-:-:S05]  /*f290*/  @!P4 IMAD R2, R2, R17, RZ ;  /* 0x000000110202c224 */ /* 0x008fca00078e02ff */
[----:B------:R0:W-:Y:S04]  /*f2a0*/  @!P4 STG.E.U8 desc[UR36][R4.64+0x8], R2 ;  /* 0x000008020400c986 */ /* 0x0001e8000c101124 */
[----:B0-----:R-:W3:Y:S01]  /*f2b0*/  LDL.LU R2, [R1+0x1c] ;  /* 0x00001c0001027983 */ /* 0x001ee20000300800 */
[-C--:B----4-:R-:W-:Y:S02]  /*f2c0*/  @!P1 IMAD R12, R12, R17.reuse, RZ ;  /* 0x000000110c0c9224 */ /* 0x090fe400078e02ff */
[----:B-----5:R-:W-:-:S03]  /*f2d0*/  @!P5 IMAD R3, R3, R17, RZ ;  /* 0x000000110303d224 */ /* 0x020fc600078e02ff */
[----:B------:R0:W-:Y:S04]  /*f2e0*/  @!P1 STG.E.U8 desc[UR36][R4.64+0x9], R12 ;  /* 0x0000090c04009986 */ /* 0x0001e8000c101124 */
[----:B------:R1:W-:Y:S04]  /*f2f0*/  @!P5 STG.E.U8 desc[UR36][R10.64+0x8], R3 ;  /* 0x000008030a00d986 */ /* 0x0003e8000c101124 */
[----:B0-----:R-:W4:Y:S04]  /*f300*/  LDL.LU R12, [R1+0x28] ;  /* 0x00002800010c7983 */ /* 0x001f280000300800 */
[----:B-1----:R-:W5:Y:S01]  /*f310*/  LDL.LU R3, [R1+0x20] ;  /* 0x0000200001037983 */ /* 0x002f620000300800 */
[----:B---3--:R-:W-:-:S05]  /*f320*/  @!P6 IMAD R2, R2, R17, RZ ;  /* 0x000000110202e224 */ /* 0x008fca00078e02ff */
[----:B------:R0:W-:Y:S04]  /*f330*/  @!P6 STG.E.U8 desc[UR36][R10.64+0x9], R2 ;  /* 0x000009020a00e986 */ /* 0x0001e8000c101124 */
[----:B0-----:R-:W3:Y:S01]  /*f340*/  LDL.LU R2, [R1+0x24] ;  /* 0x0000240001027983 */ /* 0x001ee20000300800 */
[C---:B------:R-:W-:Y:S02]  /*f350*/  ISETP.LT.OR P3, PT, R0.reuse, 0x11, !P0 ;  /* 0x000000110000780c */ /* 0x040fe40004761670 */
[----:B------:R-:W-:-:S11]  /*f360*/  ISETP.LT.OR P4, PT, R0, 0x12, !P0 ;  /* 0x000000120000780c */ /* 0x000fd60004781670 */
[----:B-----5:R-:W-:-:S05]  /*f370*/  @!P3 IMAD R3, R3, R17, RZ ;  /* 0x000000110303b224 */ /* 0x020fca00078e02ff */
[----:B------:R0:W-:Y:S04]  /*f380*/  @!P3 STG.E.U8 desc[UR36][R4.64+0x10], R3 ;  /* 0x000010030400b986 */ /* 0x0001e8000c101124 */
[----:B0-----:R-:W5:Y:S01]  /*f390*/  LDL.LU R3, [R1+0x2c] ;  /* 0x00002c0001037983 */ /* 0x001f620000300800 */
[----:B---3--:R-:W-:-:S05]  /*f3a0*/  @!P4 IMAD R2, R2, R17, RZ ;  /* 0x000000110202c224 */ /* 0x008fca00078e02ff */
[----:B------:R0:W-:Y:S04]  /*f3b0*/  @!P4 STG.E.U8 desc[UR36][R4.64+0x11], R2 ;  /* 0x000011020400c986 */ /* 0x0001e8000c101124 */
[----:B0-----:R-:W3:Y:S01]  /*f3c0*/  LDL.LU R2, [R1+0x30] ;  /* 0x0000300001027983 */ /* 0x001ee20000300800 */
[C---:B------:R-:W-:Y:S02]  /*f3d0*/  ISETP.LT.OR P1, PT, R0.reuse, 0x11, !P2 ;  /* 0x000000110000780c */ /* 0x040fe40005721670 */
[C---:B------:R-:W-:Y:S02]  /*f3e0*/  ISETP.LT.OR P5, PT, R0.reuse, 0x12, !P2 ;  /* 0x000000120000780c */ /* 0x040fe400057a1670 */
[----:B------:R-:W-:-:S09]  /*f3f0*/  ISETP.LT.OR P6, PT, R0, 0x19, !P0 ;  /* 0x000000190000780c */ /* 0x000fd200047c1670 */
        /* <DEDUP_REMOVED lines=38> */
[----:B------:R-:W-:-:S13]  /*f660*/  ISETP.LT.OR P6, PT, R0, 0x2a, !P0 ;  /* 0x0000002a0000780c */ /* 0x000fda00047c1670 */
[----:B-----5:R-:W-:-:S05]  /*f670*/  @!P6 IMAD R3, R3, R17, RZ ;  /* 0x000000110303e224 */ /* 0x020fca00078e02ff */
[----:B------:R-:W-:Y:S01]  /*f680*/  @!P6 STG.E.U8 desc[UR36][R4.64+0x29], R3 ;  /* 0x000029030400e986 */ /* 0x000fe2000c101124 */
[----:B---3--:R-:W-:-:S05]  /*f690*/  @!P5 IMAD R2, R2, R17, RZ ;  /* 0x000000110202d224 */ /* 0x008fca00078e02ff */
[----:B------:R0:W-:Y:S04]  /*f6a0*/  @!P5 STG.E.U8 desc[UR36][R4.64+0x28], R2 ;  /* 0x000028020400d986 */ /* 0x0001e8000c101124 */
[----:B0-----:R-:W3:Y:S04]  /*f6b0*/  LDL.LU R2, [R1+0x58] ;  /* 0x0000580001027983 */ /* 0x001ee80000300800 */
[----:B------:R-:W5:Y:S01]  /*f6c0*/  LDL.LU R3, [R1+0x5c] ;  /* 0x00005c0001037983 */ /* 0x000f620000300800 */
[C---:B------:R-:W-:Y:S02]  /*f6d0*/  ISETP.LT.OR P1, PT, R0.reuse, 0x29, !P2 ;  /* 0x000000290000780c */ /* 0x040fe40005721670 */
[----:B------:R-:W-:-:S11]  /*f6e0*/  ISETP.LT.OR P3, PT, R0, 0x2a, !P2 ;  /* 0x0000002a0000780c */ /* 0x000fd60005761670 */
[----:B---3--:R-:W-:-:S05]  /*f6f0*/  @!P1 IMAD R2, R2, R17, RZ ;  /* 0x0000001102029224 */ /* 0x008fca00078e02ff */
[----:B------:R0:W-:Y:S04]  /*f700*/  @!P1 STG.E.U8 desc[UR36][R10.64+0x28], R2 ;  /* 0x000028020a009986 */ /* 0x0001e8000c101124 */
[----:B0-----:R-:W3:Y:S01]  /*f710*/  LDL.LU R2, [R1+0x60] ;  /* 0x0000600001027983 */ /* 0x001ee20000300800 */
[----:B-----5:R-:W-:-:S05]  /*f720*/  @!P3 IMAD R3, R3, R17, RZ ;  /* 0x000000110303b224 */ /* 0x020fca00078e02ff */
[----:B------:R0:W-:Y:S04]  /*f730*/  @!P3 STG.E.U8 desc[UR36][R10.64+0x29], R3 ;  /* 0x000029030a00b986 */ /* 0x0001e8000c101124 */
[----:B0-----:R-:W5:Y:S01]  /*f740*/  LDL.LU R3, [R1+0x68] ;  /* 0x0000680001037983 */ /* 0x001f620000300800 */
[C---:B------:R-:W-:Y:S02]  /*f750*/  ISETP.LT.OR P4, PT, R0.reuse, 0x31, !P0 ;  /* 0x000000310000780c */ /* 0x040fe40004781670 */
[C---:B------:R-:W-:Y:S02]  /*f760*/  ISETP.LT.OR P5, PT, R0.reuse, 0x32, !P0 ;  /* 0x000000320000780c */ /* 0x040fe400047a1670 */
[----:B------:R-:W-:-:S11]  /*f770*/  ISETP.LT.OR P6, PT, R0, 0x31, !P2 ;  /* 0x000000310000780c */ /* 0x000fd600057c1670 */
[----:B----4-:R-:W-:-:S05]  /*f780*/  @!P5 IMAD R12, R12, R17, RZ ;  /* 0x000000110c0cd224 */ /* 0x010fca00078e02ff */
[----:B------:R-:W-:Y:S01]  /*f790*/  @!P5 STG.E.U8 desc[UR36][R4.64+0x31], R12 ;  /* 0x0000310c0400d986 */ /* 0x000fe2000c101124 */
[----:B---3--:R-:W-:-:S05]  /*f7a0*/  @!P4 IMAD R2, R2, R17, RZ ;  /* 0x000000110202c224 */ /* 0x008fca00078e02ff */
[----:B------:R0:W-:Y:S04]  /*f7b0*/  @!P4 STG.E.U8 desc[UR36][R4.64+0x30], R2 ;  /* 0x000030020400c986 */ /* 0x0001e8000c101124 */
[----:B0-----:R-:W3:Y:S01]  /*f7c0*/  LDL.LU R2, [R1+0x6c] ;  /* 0x00006c0001027983 */ /* 0x001ee20000300800 */
[----:B-----5:R-:W-:-:S03]  /*f7d0*/  @!P6 IMAD R3, R3, R17, RZ ;  /* 0x000000110303e224 */ /* 0x020fc600078e02ff */
[----:B------:R-:W4:Y:S04]  /*f7e0*/  LDL.LU R12, [R1+0x78] ;  /* 0x00007800010c7983 */ /* 0x000f280000300800 */
[----:B------:R0:W-:Y:S04]  /*f7f0*/  @!P6 STG.E.U8 desc[UR36][R10.64+0x30], R3 ;  /* 0x000030030a00e986 */ /* 0x0001e8000c101124 */
[----:B0-----:R-:W5:Y:S01]  /*f800*/  LDL.LU R3, [R1+0x70] ;  /* 0x0000700001037983 */ /* 0x001f620000300800 */
        /* <DEDUP_REMOVED lines=11> */
[-C--:B----4-:R-:W-:Y:S02]  /*f8c0*/  @!P5 IMAD R12, R12, R17.reuse, RZ ;  /* 0x000000110c0cd224 */ /* 0x090fe400078e02ff */
[----:B---3--:R-:W-:-:S05]  /*f8d0*/  @!P4 IMAD R2, R2, R17, RZ ;  /* 0x000000110202c224 */ /* 0x008fca00078e02ff */
[----:B------:R0:W-:Y:S04]  /*f8e0*/  @!P4 STG.E.U8 desc[UR36][R4.64+0x39], R2 ;  /* 0x000039020400c986 */ /* 0x0001e8000c101124 */
[----:B0-----:R-:W3:Y:S01]  /*f8f0*/  LDL.LU R2, [R1+0x80] ;  /* 0x0000800001027983 */ /* 0x001ee20000300800 */
[----:B-----5:R-:W-:-:S03]  /*f900*/  @!P6 IMAD R3, R3, R17, RZ ;  /* 0x000000110303e224 */ /* 0x020fc600078e02ff */
[----:B------:R0:W-:Y:S04]  /*f910*/  @!P5 STG.E.U8 desc[UR36][R10.64+0x38], R12 ;  /* 0x0000380c0a00d986 */ /* 0x0001e8000c101124 */
[----:B------:R1:W-:Y:S04]  /*f920*/  @!P6 STG.E.U8 desc[UR36][R10.64+0x39], R3 ;  /* 0x000039030a00e986 */ /* 0x0003e8000c101124 */
[----:B0-----:R-:W4:Y:S04]  /*f930*/  LDL.LU R12, [R1+0xa0] ;  /* 0x0000a000010c7983 */ /* 0x001f280000300800 */
[----:B-1----:R-:W5:Y:S01]  /*f940*/  LDL.LU R3, [R1+0x84] ;  /* 0x0000840001037983 */ /* 0x002f620000300800 */
[----:B------:R-:W-:-:S02]  /*f950*/  ISETP.LT.OR P1, PT, R0, 0x41, !P0 ;  /* 0x000000410000780c */ /* 0x000fc40004721670 */
        /* <DEDUP_REMOVED lines=9> */
[C---:B------:R-:W-:Y:S02]  /*f9f0*/  ISETP.LT.OR P6, PT, R0.reuse, 0x49, !P0 ;  /* 0x000000490000780c */ /* 0x040fe400047c1670 */
[----:B------:R-:W-:-:S02]  /*fa00*/  ISETP.LT.OR P1, PT, R0, 0x4a, !P0 ;  /* 0x0000004a0000780c */ /* 0x000fc40004721670 */
[----:B------:R-:W-:-:S07]  /*fa10*/  ISETP.LT.OR P3, PT, R0, 0x49, !P2 ;  /* 0x000000490000780c */ /* 0x000fce0005761670 */
[-C--:B------:R-:W-:Y:S02]  /*fa20*/  @!P5 IMAD R13, R13, R17.reuse, RZ ;  /* 0x000000110d0dd224 */ /* 0x080fe400078e02ff */
[-C--:B------:R-:W-:Y:S02]  /*fa30*/  @!P6 IMAD R15, R15, R17.reuse, RZ ;  /* 0x000000110f0fe224 */ /* 0x080fe400078e02ff */
[----:B------:R-:W-:Y:S01]  /*fa40*/  @!P1 IMAD R21, R21, R17, RZ ;  /* 0x0000001115159224 */ /* 0x000fe200078e02ff */
[----:B------:R4:W-:Y:S01]  /*fa50*/  @!P5 STG.E.U8 desc[UR36][R10.64+0x41], R13 ;  /* 0x0000410d0a00d986 */ /* 0x0009e2000c101124 */
[----:B------:R-:W-:-:S13]  /*fa60*/  ISETP.LT.OR P5, PT, R0, 0x51, !P0 ;  /* 0x000000510000780c */ /* 0x000fda00047a1670 */
[-C--:B----4-:R-:W-:Y:S02]  /*fa70*/  @!P5 IMAD R13, R12, R17.reuse, RZ ;  /* 0x000000110c0dd224 */ /* 0x090fe400078e02ff */
[----:B---3--:R-:W-:-:S05]  /*fa80*/  @!P4 IMAD R2, R2, R17, RZ ;  /* 0x000000110202c224 */ /* 0x008fca00078e02ff */
[----:B------:R-:W-:Y:S01]  /*fa90*/  @!P4 STG.E.U8 desc[UR36][R10.64+0x40], R2 ;  /* 0x000040020a00c986 */ /* 0x000fe2000c101124 */
[----:B------:R-:W-:-:S03]  /*faa0*/  ISETP.LT.OR P4, PT, R0, 0x4a, !P2 ;  /* 0x0000004a0000780c */ /* 0x000fc60005781670 */
[----:B------:R0:W-:Y:S01]  /*fab0*/  @!P6 STG.E.U8 desc[UR36][R4.64+0x48], R15 ;  /* 0x0000480f0400e986 */ /* 0x0001e2000c101124 */
[----:B------:R-:W-:-:S03]  /*fac0*/  ISETP.LT.OR P6, PT, R0, 0x52, !P0 ;  /* 0x000000520000780c */ /* 0x000fc600047c1670 */
[----:B------:R-:W-:Y:S01]  /*fad0*/  @!P1 STG.E.U8 desc[UR36][R4.64+0x49], R21 ;  /* 0x0000491504009986 */ /* 0x000fe2000c101124 */
[----:B------:R-:W-:-:S05]  /*fae0*/  ISETP.LT.OR P1, PT, R0, 0x51, !P2 ;  /* 0x000000510000780c */ /* 0x000fca0005721670 */
[-C--:B------:R-:W-:Y:S02]  /*faf0*/  @!P4 IMAD R23, R23, R17.reuse, RZ ;  /* 0x000000111717c224 */ /* 0x080fe400078e02ff */
[-C--:B-----5:R-:W-:Y:S02]  /*fb00*/  @!P3 IMAD R3, R3, R17.reuse, RZ ;  /* 0x000000110303b224 */ /* 0x0a0fe400078e02ff */
[-C--:B0-----:R-:W-:Y:S01]  /*fb10*/  @!P6 IMAD R15, R235, R17.reuse, RZ ;  /* 0x00000011eb0fe224 */ /* 0x081fe200078e02ff */
[----:B------:R-:W-:Y:S03]  /*fb20*/  @!P4 STG.E.U8 desc[UR36][R10.64+0x49], R23 ;  /* 0x000049170a00c986 */ /* 0x000fe6000c101124 */
[----:B------:R-:W-:Y:S01]  /*fb30*/  @!P1 IMAD R153, R153, R17, RZ ;  /* 0x0000001199999224 */ /* 0x000fe200078e02ff */
[----:B------:R0:W-:Y:S01]  /*fb40*/  @!P3 STG.E.U8 desc[UR36][R10.64+0x48], R3 ;  /* 0x000048030a00b986 */ /* 0x0001e2000c101124 */
[----:B------:R-:W-:-:S02]  /*fb50*/  ISETP.LT.OR P3, PT, R0, 0x52, !P2 ;  /* 0x000000520000780c */ /* 0x000fc40005761670 */
[C---:B------:R-:W-:Y:S01]  /*fb60*/  ISETP.LT.OR P4, PT, R0.reuse, 0x59, !P0 ;  /* 0x000000590000780c */ /* 0x040fe20004781670 */
[----:B------:R1:W-:Y:S01]  /*fb70*/  @!P5 STG.E.U8 desc[UR36][R4.64+0x50], R13 ;  /* 0x0000500d0400d986 */ /* 0x0003e2000c101124 */
[----:B------:R-:W-:-:S03]  /*fb80*/  ISETP.LT.OR P5, PT, R0, 0x5a, !P0 ;  /* 0x0000005a0000780c */ /* 0x000fc600047a1670 */
[----:B------:R3:W-:Y:S01]  /*fb90*/  @!P6 STG.E.U8 desc[UR36][R4.64+0x51], R15 ;  /* 0x0000510f0400e986 */ /* 0x0007e2000c101124 */
[----:B------:R-:W-:-:S03]  /*fba0*/  ISETP.LT.OR P6, PT, R0, 0x59, !P2 ;  /* 0x000000590000780c */ /* 0x000fc600057c1670 */
[----:B------:R-:W-:Y:S01]  /*fbb0*/  @!P1 STG.E.U8 desc[UR36][R10.64+0x50], R153 ;  /* 0x000050990a009986 */ /* 0x000fe2000c101124 */
[----:B------:R-:W-:Y:S01]  /*fbc0*/  ISETP.LT.OR P1, PT, R0, 0x5a, !P2 ;  /* 0x0000005a0000780c */ /* 0x000fe20005721670 */
[-C--:B0-----:R-:W-:Y:S02]  /*fbd0*/  @!P3 IMAD R3, R234, R17.reuse, RZ ;  /* 0x00000011ea03b224 */ /* 0x081fe400078e02ff */
[-C--:B------:R-:W-:Y:S02]  /*fbe0*/  @!P4 IMAD R21, R233, R17.reuse, RZ ;  /* 0x00000011e915c224 */ /* 0x080fe400078e02ff */
[-C--:B-1----:R-:W-:Y:S01]  /*fbf0*/  @!P5 IMAD R13, R232, R17.reuse, RZ ;  /* 0x00000011e80dd224 */ /* 0x082fe200078e02ff */
[----:B------:R0:W-:Y:S03]  /*fc00*/  @!P3 STG.E.U8 desc[UR36][R10.64+0x51], R3 ;  /* 0x000051030a00b986 */ /* 0x0001e6000c101124 */
[----:B---3--:R-:W-:Y:S01]  /*fc10*/  @!P6 IMAD R15, R231, R17, RZ ;  /* 0x00000011e70fe224 */ /* 0x008fe200078e02ff */
[----:B------:R1:W-:Y:S01]  /*fc20*/  @!P4 STG.E.U8 desc[UR36][R4.64+0x58], R21 ;  /* 0x000058150400c986 */ /* 0x0003e2000c101124 */
[----:B------:R-:W-:-:S02]  /*fc30*/  ISETP.LT.OR P3, PT, R0, 0x61, !P0 ;  /* 0x000000610000780c */ /* 0x000fc40004761670 */
[----:B------:R-:W-:Y:S01]  /*fc40*/  @!P1 IMAD R23, R230, R17, RZ ;  /* 0x00000011e6179224 */ /* 0x000fe200078e02ff */
        /* <DEDUP_REMOVED lines=8> */
[-C--:B-1----:R-:W-:Y:S02]  /*fcd0*/  @!P4 IMAD R21, R228, R17.reuse, RZ ;  /* 0x00000011e415c224 */ /* 0x082fe400078e02ff */
[-C--:B---3--:R-:W-:Y:S01]  /*fce0*/  @!P5 IMAD R13, R227, R17.reuse, RZ ;  /* 0x00000011e30dd224 */ /* 0x088fe200078e02ff */
[----:B------:R0:W-:Y:S03]  /*fcf0*/  @!P3 STG.E.U8 desc[UR36][R4.64+0x60], R3 ;  /* 0x000060030400b986 */ /* 0x0001e6000c101124 */
[----:B----4-:R-:W-:Y:S01]  /*fd00*/  @!P6 IMAD R15, R226, R17, RZ ;  /* 0x00000011e20fe224 */ /* 0x010fe200078e02ff */
        /* <DEDUP_REMOVED lines=134> */
[-C--:B----4-:R-:W-:Y:S01]  /*10570*/  @!P6 IMAD R15, R181, R17.reuse, RZ ;  /* 0x00000011b50fe224 */ /* 0x090fe200078e02ff */
[----:B------:R1:W-:Y:S03]  /*10580*/  @!P4 STG.E.U8 desc[UR36][R10.64+0xb8], R21 ;  /* 0x0000b8150a00c986 */ /* 0x0003e6000c101124 */
[----:B------:R-:W-:Y:S01]  /*10590*/  @!P1 IMAD R23, R180, R17, RZ ;  /* 0x00000011b4179224 */ /* 0x000fe200078e02ff */
[C---:B------:R-:W-:Y:S01]  /*105a0*/  ISETP.LT.OR P3, PT, R0.reuse, 0xc1, !P2 ;  /* 0x000000c10000780c */ /* 0x040fe20005761670 */
[----:B------:R3:W-:Y:S01]  /*105b0*/  @!P5 STG.E.U8 desc[UR36][R10.64+0xb9], R13 ;  /* 0x0000b90d0a00d986 */ /* 0x0007e2000c101124 */
[----:B------:R-:W-:-:S02]  /*105c0*/  ISETP.LT.OR P4, PT, R0, 0xc2, !P2 ;  /* 0x000000c20000780c */ /* 0x000fc40005781670 */
[C---:B------:R-:W-:Y:S01]  /*105d0*/  ISETP.LT.OR P5, PT, R0.reuse, 0xc9, !P0 ;  /* 0x000000c90000780c */ /* 0x040fe200047a1670 */
[----:B------:R4:W-:Y:S01]  /*105e0*/  @!P6 STG.E.U8 desc[UR36][R4.64+0xc0], R15 ;  /* 0x0000c00f0400e986 */ /* 0x0009e2000c101124 */
[----:B------:R-:W-:-:S03]  /*105f0*/  ISETP.LT.OR P6, PT, R0, 0xca, !P0 ;  /* 0x000000ca0000780c */ /* 0x000fc600047c1670 */
[----:B------:R-:W-:Y:S01]  /*10600*/  @!P1 STG.E.U8 desc[UR36][R4.64+0xc1], R23 ;  /* 0x0000c11704009986 */ /* 0x000fe2000c101124 */
[----:B------:R-:W-:-:S03]  /*10610*/  ISETP.LT.OR P1, PT, R0, 0xc9, !P2 ;  /* 0x000000c90000780c */ /* 0x000fc60005721670 */
[-C--:B0-----:R-:W-:Y:S02]  /*10620*/  @!P3 IMAD R3, R179, R17.reuse, RZ ;  /* 0x00000011b303b224 */ /* 0x081fe400078e02ff */
[-C--:B-1----:R-:W-:Y:S02]  /*10630*/  @!P4 IMAD R21, R178, R17.reuse, RZ ;  /* 0x00000011b215c224 */ /* 0x082fe400078e02ff */
[-C--:B---3--:R-:W-:Y:S02]  /*10640*/  @!P5 IMAD R13, R177, R17.reuse, RZ ;  /* 0x00000011b10dd224 */ /* 0x088fe400078e02ff */
[-C--:B----4-:R-:W-:Y:S01]  /*10650*/  @!P6 IMAD R15, R176, R17.reuse, RZ ;  /* 0x00000011b00fe224 */ /* 0x090fe200078e02ff */
[----:B------:R0:W-:Y:S03]  /*10660*/  @!P3 STG.E.U8 desc[UR36][R10.64+0xc0], R3 ;  /* 0x0000c0030a00b986 */ /* 0x0001e6000c101124 */
        /* <DEDUP_REMOVED lines=36> */
[----:B------:R4:W-:Y:S04]  /*108b0*/  @!P6 STG.E.U8 desc[UR36][R10.64+0xd9], R15 ;  /* 0x0000d90f0a00e986 */ /* 0x0009e8000c101124 */
[----:B------:R-:W-:Y:S01]  /*108c0*/  @!P1 STG.E.U8 desc[UR36][R4.64+0xe0], R153 ;  /* 0x0000e09904009986 */ /* 0x000fe2000c101124 */
[C---:B------:R-:W-:Y:S02]  /*108d0*/  ISETP.LT.OR P1, PT, R0.reuse, 0xea, !P0 ;  /* 0x000000ea0000780c */ /* 0x040fe40004721670 */
[----:B------:R-:W-:Y:S01]  /*108e0*/  ISETP.LT.OR P6, PT, R0, 0xe9, !P0 ;  /* 0x000000e90000780c */ /* 0x000fe200047c1670 */
[-C--:B0-----:R-:W-:Y:S02]  /*108f0*/  @!P3 IMAD R3, R164, R17.reuse, RZ ;  /* 0x00000011a403b224 */ /* 0x081fe400078e02ff */
[----:B-1----:R-:W-:-:S02]  /*10900*/  @!P4 IMAD R21, R163, R17, RZ ;  /* 0x00000011a315c224 */ /* 0x002fc400078e02ff */
[----:B---3--:R-:W-:Y:S01]  /*10910*/  @!P5 IMAD R13, R162, R17, RZ ;  /* 0x00000011a20dd224 */ /* 0x008fe200078e02ff */
[----:B------:R0:W-:Y:S01]  /*10920*/  @!P3 STG.E.U8 desc[UR36][R4.64+0xe1], R3 ;  /* 0x0000e1030400b986 */ /* 0x0001e2000c101124 */
[----:B------:R-:W-:-:S04]  /*10930*/  ISETP.LT.OR P3, PT, R0, 0xe9, !P2 ;  /* 0x000000e90000780c */ /* 0x000fc80005761670 */
[-C--:B------:R-:W-:Y:S01]  /*10940*/  @!P1 IMAD R23, R160, R17.reuse, RZ ;  /* 0x00000011a0179224 */ /* 0x080fe200078e02ff */
[----:B------:R2:W-:Y:S01]  /*10950*/  @!P4 STG.E.U8 desc[UR36][R10.64+0xe0], R21 ;  /* 0x0000e0150a00c986 */ /* 0x0005e2000c101124 */
[----:B----4-:R-:W-:Y:S01]  /*10960*/  @!P6 IMAD R15, R161, R17, RZ ;  /* 0x00000011a10fe224 */ /* 0x010fe200078e02ff */
[C---:B------:R-:W-:Y:S02]  /*10970*/  ISETP.LT.OR P4, PT, R0.reuse, 0xea, !P2 ;  /* 0x000000ea0000780c */ /* 0x040fe40005781670 */
[----:B------:R1:W-:Y:S01]  /*10980*/  @!P5 STG.E.U8 desc[UR36][R10.64+0xe1], R13 ;  /* 0x0000e10d0a00d986 */ /* 0x0003e2000c101124 */
[----:B------:R-:W-:-:S03]  /*10990*/  ISETP.LT.OR P5, PT, R0, 0xf1, !P0 ;  /* 0x000000f10000780c */ /* 0x000fc600047a1670 */
[----:B------:R-:W-:Y:S01]  /*109a0*/  @!P1 STG.E.U8 desc[UR36][R4.64+0xe9], R23 ;  /* 0x0000e91704009986 */ /* 0x000fe2000c101124 */
[----:B------:R-:W-:-:S03]  /*109b0*/  ISETP.LT.OR P1, PT, R0, 0xf2, !P0 ;  /* 0x000000f20000780c */ /* 0x000fc60004721670 */
[----:B------:R3:W-:Y:S01]  /*109c0*/  @!P6 STG.E.U8 desc[UR36][R4.64+0xe8], R15 ;  /* 0x0000e80f0400e986 */ /* 0x0007e2000c101124 */
[----:B------:R-:W-:Y:S01]  /*109d0*/  ISETP.LT.OR P6, PT, R0, 0xf1, !P2 ;  /* 0x000000f10000780c */ /* 0x000fe200057c1670 */
[-C--:B0-----:R-:W-:Y:S02]  /*109e0*/  @!P3 IMAD R3, R159, R17.reuse, RZ ;  /* 0x000000119f03b224 */ /* 0x081fe400078e02ff */
[-C--:B--2---:R-:W-:Y:S02]  /*109f0*/  @!P4 IMAD R21, R158, R17.reuse, RZ ;  /* 0x000000119e15c224 */ /* 0x084fe400078e02ff */
[-C--:B-1----:R-:W-:Y:S01]  /*10a00*/  @!P5 IMAD R13, R157, R17.reuse, RZ ;  /* 0x000000119d0dd224 */ /* 0x082fe200078e02ff */
[----:B------:R0:W-:Y:S01]  /*10a10*/  @!P3 STG.E.U8 desc[UR36][R10.64+0xe8], R3 ;  /* 0x0000e8030a00b986 */ /* 0x0001e2000c101124 */
[----:B------:R-:W-:Y:S02]  /*10a20*/  ISETP.LT.OR P3, PT, R0, 0xf2, !P2 ;  /* 0x000000f20000780c */ /* 0x000fe40005761670 */
[-C--:B---3--:R-:W-:Y:S01]  /*10a30*/  @!P1 IMAD R15, R156, R17.reuse, RZ ;  /* 0x000000119c0f9224 */ /* 0x088fe200078e02ff */
[----:B------:R1:W-:Y:S03]  /*10a40*/  @!P4 STG.E.U8 desc[UR36][R10.64+0xe9], R21 ;  /* 0x0000e9150a00c986 */ /* 0x0003e6000c101124 */
[----:B------:R-:W-:Y:S01]  /*10a50*/  @!P6 IMAD R23, R155, R17, RZ ;  /* 0x000000119b17e224 */ /* 0x000fe200078e02ff */
[C---:B------:R-:W-:Y:S01]  /*10a60*/  ISETP.LT.OR P4, PT, R0.reuse, 0xf9, !P0 ;  /* 0x000000f90000780c */ /* 0x040fe20004781670 */
[----:B------:R-:W-:Y:S01]  /*10a70*/  @!P1 STG.E.U8 desc[UR36][R4.64+0xf1], R15 ;  /* 0x0000f10f04009986 */ /* 0x000fe2000c101124 */
[----:B------:R-:W-:-:S02]  /*10a80*/  ISETP.LT.OR P0, PT, R0, 0xfa, !P0 ;  /* 0x000000fa0000780c */ /* 0x000fc40004701670 */
[C---:B------:R-:W-:Y:S01]  /*10a90*/  ISETP.GE.AND P1, PT, R19.reuse, 0x81, PT ;  /* 0x000000811300780c */ /* 0x040fe20003f26270 */
[----:B------:R2:W-:Y:S01]  /*10aa0*/  @!P5 STG.E.U8 desc[UR36][R4.64+0xf0], R13 ;  /* 0x0000f00d0400d986 */ /* 0x0005e2000c101124 */
[C---:B------:R-:W-:Y:S02]  /*10ab0*/  ISETP.LT.OR P5, PT, R0.reuse, 0xf9, !P2 ;  /* 0x000000f90000780c */ /* 0x040fe400057a1670 */
[C---:B------:R-:W-:Y:S01]  /*10ac0*/  ISETP.LT.OR P2, PT, R0.reuse, 0xfa, !P2 ;  /* 0x000000fa0000780c */ /* 0x040fe20005741670 */
[----:B------:R-:W-:Y:S01]  /*10ad0*/  @!P6 STG.E.U8 desc[UR36][R10.64+0xf0], R23 ;  /* 0x0000f0170a00e986 */ /* 0x000fe2000c101124 */
[----:B------:R-:W-:Y:S01]  /*10ae0*/  ISETP.LT.OR P6, PT, R0, 0x1, !P1 ;  /* 0x000000010000780c */ /* 0x000fe20004fc1670 */
[-C--:B0-----:R-:W-:Y:S02]  /*10af0*/  @!P3 IMAD R3, R154, R17.reuse, RZ ;  /* 0x000000119a03b224 */ /* 0x081fe400078e02ff */
[-C--:B-1----:R-:W-:Y:S02]  /*10b00*/  @!P4 IMAD R21, R152, R17.reuse, RZ ;  /* 0x000000119815c224 */ /* 0x082fe400078e02ff */
[----:B------:R-:W-:Y:S01]  /*10b10*/  @!P0 IMAD R153, R22, R17, RZ ;  /* 0x0000001116998224 */ /* 0x000fe200078e02ff */
[----:B------:R0:W-:Y:S01]  /*10b20*/  @!P3 STG.E.U8 desc[UR36][R10.64+0xf1], R3 ;  /* 0x0000f1030a00b986 */ /* 0x0001e2000c101124 */
[----:B------:R-:W-:-:S02]  /*10b30*/  ISETP.GE.AND P3, PT, R19, 0x89, PT ;  /* 0x000000891300780c */ /* 0x000fc40003f66270 */
[-C--:B--2---:R-:W-:Y:S02]  /*10b40*/  @!P5 IMAD R13, R20, R17.reuse, RZ ;  /* 0x00000011140dd224 */ /* 0x084fe400078e02ff */
[-C--:B------:R-:W-:Y:S01]  /*10b50*/  @!P2 IMAD R15, R14, R17.reuse, RZ ;  /* 0x000000110e0fa224 */ /* 0x080fe200078e02ff */
[----:B------:R-:W-:Y:S01]  /*10b60*/  @!P0 STG.E.U8 desc[UR36][R4.64+0xf9], R153 ;  /* 0x0000f99904008986 */ /* 0x000fe2000c101124 */
[----:B------:R-:W-:Y:S01]  /*10b70*/  @!P6 IMAD R19, R24, R17, RZ ;  /* 0x000000111813e224 */ /* 0x000fe200078e02ff */
[C---:B------:R-:W-:Y:S02]  /*10b80*/  ISETP.LT.OR P0, PT, R0.reuse, 0x2, !P1 ;  /* 0x000000020000780c */ /* 0x040fe40004f01670 */
[----:B------:R1:W-:Y:S01]  /*10b90*/  @!P4 STG.E.U8 desc[UR36][R4.64+0xf8], R21 ;  /* 0x0000f8150400c986 */ /* 0x0003e2000c101124 */
[----:B------:R-:W-:-:S03]  /*10ba0*/  ISETP.LT.OR P4, PT, R0, 0x1, !P3 ;  /* 0x000000010000780c */ /* 0x000fc60005f81670 */
[----:B------:R-:W-:Y:S01]  /*10bb0*/  @!P5 STG.E.U8 desc[UR36][R10.64+0xf8], R13 ;  /* 0x0000f80d0a00d986 */ /* 0x000fe2000c101124 */
[----:B------:R-:W-:-:S03]  /*10bc0*/  ISETP.LT.OR P5, PT, R0, 0x2, !P3 ;  /* 0x000000020000780c */ /* 0x000fc60005fa1670 */
[----:B------:R-:W-:Y:S01]  /*10bd0*/  @!P2 STG.E.U8 desc[UR36][R10.64+0xf9], R15 ;  /* 0x0000f90f0a00a986 */ /* 0x000fe2000c101124 */
[----:B------:R-:W-:-:S03]  /*10be0*/  ISETP.LT.OR P2, PT, R0, 0x9, !P1 ;  /* 0x000000090000780c */ /* 0x000fc60004f41670 */
[----:B------:R-:W-:Y:S01]  /*10bf0*/  @!P6 STG.E.U8 desc[UR36][R6.64], R19 ;  /* 0x000000130600e986 */ /* 0x000fe2000c101124 */
[----:B------:R-:W-:Y:S01]  /*10c00*/  ISETP.LT.OR P6, PT, R0, 0xa, !P1 ;  /* 0x0000000a0000780c */ /* 0x000fe20004fc1670 */
[-C--:B------:R-:W-:Y:S02]  /*10c10*/  @!P0 IMAD R25, R25, R17.reuse, RZ ;  /* 0x0000001119198224 */ /* 0x080fe400078e02ff */
[-C--:B0-----:R-:W-:Y:S02]  /*10c20*/  @!P4 IMAD R3, R26, R17.reuse, RZ ;  /* 0x000000111a03c224 */ /* 0x081fe400078e02ff */
[-C--:B------:R-:W-:Y:S01]  /*10c30*/  @!P5 IMAD R27, R27, R17.reuse, RZ ;  /* 0x000000111b1bd224 */ /* 0x080fe200078e02ff */
[----:B------:R-:W-:Y:S03]  /*10c40*/  @!P0 STG.E.U8 desc[UR36][R6.64+0x1], R25 ;  /* 0x0000011906008986 */ /* 0x000fe6000c101124 */
[----:B-1----:R-:W-:Y:S01]  /*10c50*/  @!P2 IMAD R5, R28, R17, RZ ;  /* 0x000000111c05a224 */ /* 0x002fe200078e02ff */
[----:B------:R0:W-:Y:S01]  /*10c60*/  @!P4 STG.E.U8 desc[UR36][R8.64], R3 ;  /* 0x000000030800c986 */ /* 0x0001e2000c101124 */
[----:B------:R-:W-:-:S02]  /*10c70*/  ISETP.LT.OR P0, PT, R0, 0xa, !P3 ;  /* 0x0000000a0000780c */ /* 0x000fc40005f01670 */
[----:B------:R-:W-:Y:S01]  /*10c80*/  @!P6 IMAD R29, R29, R17, RZ ;  /* 0x000000111d1de224 */ /* 0x000fe200078e02ff */
[C---:B------:R-:W-:Y:S01]  /*10c90*/  ISETP.LT.OR P4, PT, R0.reuse, 0x9, !P3 ;  /* 0x000000090000780c */ /* 0x040fe20005f81670 */
[----:B------:R-:W-:Y:S01]  /*10ca0*/  @!P5 STG.E.U8 desc[UR36][R8.64+0x1], R27 ;  /* 0x0000011b0800d986 */ /* 0x000fe2000c101124 */
[----:B------:R-:W-:-:S03]  /*10cb0*/  ISETP.LT.OR P5, PT, R0, 0x11, !P1 ;  /* 0x000000110000780c */ /* 0x000fc60004fa1670 */
[----:B------:R1:W-:Y:S01]  /*10cc0*/  @!P2 STG.E.U8 desc[UR36][R6.64+0x8], R5 ;  /* 0x000008050600a986 */ /* 0x0003e2000c101124 */
[----:B------:R-:W-:-:S03]  /*10cd0*/  ISETP.LT.OR P2, PT, R0, 0x12, !P1 ;  /* 0x000000120000780c */ /* 0x000fc60004f41670 */
[----:B------:R-:W-:Y:S01]  /*10ce0*/  @!P6 STG.E.U8 desc[UR36][R6.64+0x9], R29 ;  /* 0x0000091d0600e986 */ /* 0x000fe2000c101124 */
[----:B------:R-:W-:Y:S01]  /*10cf0*/  ISETP.LT.OR P6, PT, R0, 0x11, !P3 ;  /* 0x000000110000780c */ /* 0x000fe20005fc1670 */
[-C--:B------:R-:W-:Y:S02]  /*10d00*/  @!P0 IMAD R31, R31, R17.reuse, RZ ;  /* 0x000000111f1f8224 */ /* 0x080fe400078e02ff */
[-C--:B0-----:R-:W-:Y:S02]  /*10d10*/  @!P4 IMAD R3, R30, R17.reuse, RZ ;  /* 0x000000111e03c224 */ /* 0x081fe400078e02ff */
[-C--:B------:R-:W-:Y:S01]  /*10d20*/  @!P5 IMAD R11, R32, R17.reuse, RZ ;  /* 0x00000011200bd224 */ /* 0x080fe200078e02ff */
[----:B------:R-:W-:Y:S03]  /*10d30*/  @!P0 STG.E.U8 desc[UR36][R8.64+0x9], R31 ;  /* 0x0000091f08008986 */ /* 0x000fe6000c101124 */
[----:B------:R-:W-:Y:S01]  /*10d40*/  @!P2 IMAD R33, R33, R17, RZ ;  /* 0x000000112121a224 */ /* 0x000fe200078e02ff */
[----:B------:R0:W-:Y:S01]  /*10d50*/  @!P4 STG.E.U8 desc[UR36][R8.64+0x8], R3 ;  /* 0x000008030800c986 */ /* 0x0001e2000c101124 */
[----:B------:R-:W-:-:S02]  /*10d60*/  ISETP.LT.OR P0, PT, R0, 0x12, !P3 ;  /* 0x000000120000780c */ /* 0x000fc40005f01670 */
[----:B-1----:R-:W-:Y:S01]  /*10d70*/  @!P6 IMAD R5, R34, R17, RZ ;  /* 0x000000112205e224 */ /* 0x002fe200078e02ff */
[C---:B------:R-:W-:Y:S01]  /*10d80*/  ISETP.LT.OR P4, PT, R0.reuse, 0x19, !P1 ;  /* 0x000000190000780c */ /* 0x040fe20004f81670 */
[----:B------:R-:W-:Y:S01]  /*10d90*/  @!P5 STG.E.U8 desc[UR36][R6.64+0x10], R11 ;  /* 0x0000100b0600d986 */ /* 0x000fe2000c101124 */
[----:B------:R-:W-:-:S03]  /*10da0*/  ISETP.LT.OR P5, PT, R0, 0x1a, !P1 ;  /* 0x0000001a0000780c */ /* 0x000fc60004fa1670 */
[----:B------:R-:W-:Y:S01]  /*10db0*/  @!P2 STG.E.U8 desc[UR36][R6.64+0x11], R33 ;  /* 0x000011210600a986 */ /* 0x000fe2000c101124 */
[----:B------:R-:W-:-:S03]  /*10dc0*/  ISETP.LT.OR P2, PT, R0, 0x19, !P3 ;  /* 0x000000190000780c */ /* 0x000fc60005f41670 */
[----:B------:R1:W-:Y:S01]  /*10dd0*/  @!P6 STG.E.U8 desc[UR36][R8.64+0x10], R5 ;  /* 0x000010050800e986 */ /* 0x0003e2000c101124 */
[----:B------:R-:W-:Y:S01]  /*10de0*/  ISETP.LT.OR P6, PT, R0, 0x1a, !P3 ;  /* 0x0000001a0000780c */ /* 0x000fe20005fc1670 */
[-C--:B------:R-:W-:Y:S02]  /*10df0*/  @!P0 IMAD R35, R35, R17.reuse, RZ ;  /* 0x0000001123238224 */ /* 0x080fe400078e02ff */
[-C--:B0-----:R-:W-:Y:S02]  /*10e00*/  @!P4 IMAD R3, R36, R17.reuse, RZ ;  /* 0x000000112403c224 */ /* 0x081fe400078e02ff */
[-C--:B------:R-:W-:Y:S01]  /*10e10*/  @!P5 IMAD R37, R37, R17.reuse, RZ ;  /* 0x000000112525d224 */ /* 0x080fe200078e02ff */
[----:B------:R-:W-:Y:S01]  /*10e20*/  @!P0 STG.E.U8 desc[UR36][R8.64+0x11], R35 ;  /* 0x0000112308008986 */ /* 0x000fe2000c101124 */
[----:B------:R-:W-:Y:S02]  /*10e30*/  ISETP.LT.OR P0, PT, R0, 0x22, !P1 ;  /* 0x000000220000780c */ /* 0x000fe40004f01670 */
[----:B-1----:R-:W-:-:S04]  /*10e40*/  @!P2 IMAD R5, R38, R17, RZ ;  /* 0x000000112605a224 */ /* 0x002fc800078e02ff */
[----:B------:R-:W-:Y:S01]  /*10e50*/  @!P6 IMAD R39, R39, R17, RZ ;  /* 0x000000112727e224 */ /* 0x000fe200078e02ff */
[----:B------:R0:W-:Y:S01]  /*10e60*/  @!P4 STG.E.U8 desc[UR36][R6.64+0x18], R3 ;  /* 0x000018030600c986 */ /* 0x0001e2000c101124 */
[----:B------:R-:W-:-:S03]  /*10e70*/  ISETP.LT.OR P4, PT, R0, 0x21, !P1 ;  /* 0x000000210000780c */ /* 0x000fc60004f81670 */
        /* <DEDUP_REMOVED lines=216> */
[-C--:B0-----:R-:W-:Y:S02]  /*11c00*/  @!P4 IMAD R3, R110, R17.reuse, RZ ;  /* 0x000000116e03c224 */ /* 0x081fe400078e02ff */
[-C--:B------:R-:W-:Y:S02]  /*11c10*/  @!P0 IMAD R111, R111, R17.reuse, RZ ;  /* 0x000000116f6f8224 */ /* 0x080fe400078e02ff */
[-C--:B------:R-:W-:Y:S01]  /*11c20*/  @!P5 IMAD R11, R112, R17.reuse, RZ ;  /* 0x00000011700bd224 */ /* 0x080fe200078e02ff */
[----:B------:R0:W-:Y:S03]  /*11c30*/  @!P4 STG.E.U8 desc[UR36][R8.64+0xa8], R3 ;  /* 0x0000a8030800c986 */ /* 0x0001e6000c101124 */
[-C--:B------:R-:W-:Y:S01]  /*11c40*/  @!P2 IMAD R113, R113, R17.reuse, RZ ;  /* 0x000000117171a224 */ /* 0x080fe200078e02ff */
[----:B------:R-:W-:Y:S03]  /*11c50*/  @!P0 STG.E.U8 desc[UR36][R8.64+0xa9], R111 ;  /* 0x0000a96f08008986 */ /* 0x000fe6000c101124 */
[----:B-1----:R-:W-:Y:S01]  /*11c60*/  @!P6 IMAD R5, R114, R17, RZ ;  /* 0x000000117205e224 */ /* 0x002fe200078e02ff */
[C---:B------:R-:W-:Y:S01]  /*11c70*/  ISETP.LT.OR P0, PT, R0.reuse, 0xb2, !P3 ;  /* 0x000000b20000780c */ /* 0x040fe20005f01670 */
[----:B------:R-:W-:Y:S01]  /*11c80*/  @!P5 STG.E.U8 desc[UR36][R6.64+0xb0], R11 ;  /* 0x0000b00b0600d986 */ /* 0x000fe2000c101124 */
[----:B------:R-:W-:-:S02]  /*11c90*/  ISETP.LT.OR P5, PT, R0, 0xba, !P1 ;  /* 0x000000ba0000780c */ /* 0x000fc40004fa1670 */
[C---:B------:R-:W-:Y:S01]  /*11ca0*/  ISETP.LT.OR P4, PT, R0.reuse, 0xb9, !P1 ;  /* 0x000000b90000780c */ /* 0x040fe20004f81670 */
[----:B------:R-:W-:Y:S01]  /*11cb0*/  @!P2 STG.E.U8 desc[UR36][R6.64+0xb1], R113 ;  /* 0x0000b1710600a986 */ /* 0x000fe2000c101124 */
[----:B------:R-:W-:-:S03]  /*11cc0*/  ISETP.LT.OR P2, PT, R0, 0xb9, !P3 ;  /* 0x000000b90000780c */ /* 0x000fc60005f41670 */
[----:B------:R1:W-:Y:S01]  /*11cd0*/  @!P6 STG.E.U8 desc[UR36][R8.64+0xb0], R5 ;  /* 0x0000b0050800e986 */ /* 0x0003e2000c101124 */
[----:B------:R-:W-:-:S03]  /*11ce0*/  ISETP.LT.OR P6, PT, R0, 0xba, !P3 ;  /* 0x000000ba0000780c */ /* 0x000fc60005fc1670 */
[-C--:B------:R-:W-:Y:S02]  /*11cf0*/  @!P0 IMAD R115, R115, R17.reuse, RZ ;  /* 0x0000001173738224 */ /* 0x080fe400078e02ff */
[-C--:B------:R-:W-:Y:S02]  /*11d00*/  @!P5 IMAD R117, R117, R17.reuse, RZ ;  /* 0x000000117575d224 */ /* 0x080fe400078e02ff */
[-C--:B0-----:R-:W-:Y:S01]  /*11d10*/  @!P4 IMAD R3, R116, R17.reuse, RZ ;  /* 0x000000117403c224 */ /* 0x081fe200078e02ff */
[----:B------:R-:W-:Y:S01]  /*11d20*/  @!P0 STG.E.U8 desc[UR36][R8.64+0xb1], R115 ;  /* 0x0000b17308008986 */ /* 0x000fe2000c101124 */
[----:B------:R-:W-:Y:S01]  /*11d30*/  ISETP.LT.OR P0, PT, R0, 0xc1, !P1 ;  /* 0x000000c10000780c */ /* 0x000fe20004f01670 */
[----:B-1----:R-:W-:-:S03]  /*11d40*/  @!P2 IMAD R5, R118, R17, RZ ;  /* 0x000000117605a224 */ /* 0x002fc600078e02ff */
[----:B------:R-:W-:Y:S01]  /*11d50*/  @!P6 IMAD R119, R119, R17, RZ ;  /* 0x000000117777e224 */ /* 0x000fe200078e02ff */
[----:B------:R-:W-:Y:S01]  /*11d60*/  @!P5 STG.E.U8 desc[UR36][R6.64+0xb9], R117 ;  /* 0x0000b9750600d986 */ /* 0x000fe2000c101124 */
[----:B------:R-:W-:-:S03]  /*11d70*/  ISETP.LT.OR P5, PT, R0, 0xc2, !P1 ;  /* 0x000000c20000780c */ /* 0x000fc60004fa1670 */
[----:B------:R0:W-:Y:S01]  /*11d80*/  @!P4 STG.E.U8 desc[UR36][R6.64+0xb8], R3 ;  /* 0x0000b8030600c986 */ /* 0x0001e2000c101124 */
[----:B------:R-:W-:-:S03]  /*11d90*/  ISETP.LT.OR P4, PT, R0, 0xc1, !P3 ;  /* 0x000000c10000780c */ /* 0x000fc60005f81670 */
[----:B------:R-:W-:Y:S01]  /*11da0*/  @!P6 STG.E.U8 desc[UR36][R8.64+0xb9], R119 ;  /* 0x0000b9770800e986 */ /* 0x000fe2000c101124 */
[----:B------:R-:W-:-:S03]  /*11db0*/  ISETP.LT.OR P6, PT, R0, 0xc2, !P3 ;  /* 0x000000c20000780c */ /* 0x000fc60005fc1670 */
[----:B------:R1:W-:Y:S01]  /*11dc0*/  @!P2 STG.E.U8 desc[UR36][R8.64+0xb8], R5 ;  /* 0x0000b8050800a986 */ /* 0x0003e2000c101124 */
[----:B------:R-:W-:Y:S01]  /*11dd0*/  ISETP.LT.OR P2, PT, R0, 0xc9, !P1 ;  /* 0x000000c90000780c */ /* 0x000fe20004f41670 */
[-C--:B------:R-:W-:Y:S02]  /*11de0*/  @!P0 IMAD R11, R120, R17.reuse, RZ ;  /* 0x00000011780b8224 */ /* 0x080fe400078e02ff */
[-C--:B------:R-:W-:Y:S02]  /*11df0*/  @!P5 IMAD R121, R121, R17.reuse, RZ ;  /* 0x000000117979d224 */ /* 0x080fe400078e02ff */
[-C--:B0-----:R-:W-:Y:S01]  /*11e00*/  @!P4 IMAD R3, R122, R17.reuse, RZ ;  /* 0x000000117a03c224 */ /* 0x081fe200078e02ff */
[----:B------:R0:W-:Y:S03]  /*11e10*/  @!P0 STG.E.U8 desc[UR36][R6.64+0xc0], R11 ;  /* 0x0000c00b06008986 */ /* 0x0001e6000c101124 */
[-C--:B------:R-:W-:Y:S01]  /*11e20*/  @!P6 IMAD R123, R123, R17.reuse, RZ ;  /* 0x000000117b7be224 */ /* 0x080fe200078e02ff */
[----:B------:R-:W-:Y:S01]  /*11e30*/  ISETP.LT.OR P0, PT, R0, 0xca, !P1 ;  /* 0x000000ca0000780c */ /* 0x000fe20004f01670 */
[----:B------:R-:W-:Y:S02]  /*11e40*/  @!P5 STG.E.U8 desc[UR36][R6.64+0xc1], R121 ;  /* 0x0000c1790600d986 */ /* 0x000fe4000c101124 */
[----:B-1----:R-:W-:Y:S01]  /*11e50*/  @!P2 IMAD R5, R124, R17, RZ ;  /* 0x000000117c05a224 */ /* 0x002fe200078e02ff */
[C---:B------:R-:W-:Y:S01]  /*11e60*/  ISETP.LT.OR P5, PT, R0.reuse, 0xc9, !P3 ;  /* 0x000000c90000780c */ /* 0x040fe20005fa1670 */
[----:B------:R1:W-:Y:S01]  /*11e70*/  @!P4 STG.E.U8 desc[UR36][R8.64+0xc0], R3 ;  /* 0x0000c0030800c986 */ /* 0x0003e2000c101124 */
        /* <DEDUP_REMOVED lines=8> */
[----:B------:R-:W-:Y:S03]  /*11f00*/  @!P0 STG.E.U8 desc[UR36][R6.64+0xc9], R125 ;  /* 0x0000c97d06008986 */ /* 0x000fe6000c101124 */
[-C--:B-1----:R-:W-:Y:S01]  /*11f10*/  @!P6 IMAD R3, R128, R17.reuse, RZ ;  /* 0x000000118003e224 */ /* 0x082fe200078e02ff */
[----:B------:R0:W-:Y:S03]  /*11f20*/  @!P5 STG.E.U8 desc[UR36][R8.64+0xc8], R11 ;  /* 0x0000c80b0800d986 */ /* 0x0001e6000c101124 */
[----:B------:R-:W-:Y:S01]  /*11f30*/  @!P2 IMAD R129, R129, R17, RZ ;  /* 0x000000118181a224 */ /* 0x000fe200078e02ff */
[C---:B------:R-:W-:Y:S01]  /*11f40*/  ISETP.LT.OR P0, PT, R0.reuse, 0xd1, !P3 ;  /* 0x000000d10000780c */ /* 0x040fe20005f01670 */
[----:B------:R-:W-:Y:S01]  /*11f50*/  @!P4 STG.E.U8 desc[UR36][R8.64+0xc9], R127 ;  /* 0x0000c97f0800c986 */ /* 0x000fe2000c101124 */
[----:B------:R-:W-:-:S02]  /*11f60*/  ISETP.LT.OR P5, PT, R0, 0xd2, !P3 ;  /* 0x000000d20000780c */ /* 0x000fc40005fa1670 */
[C---:B------:R-:W-:Y:S01]  /*11f70*/  ISETP.LT.OR P4, PT, R0.reuse, 0xd9, !P1 ;  /* 0x000000d90000780c */ /* 0x040fe20004f81670 */
[----:B------:R1:W-:Y:S01]  /*11f80*/  @!P6 STG.E.U8 desc[UR36][R6.64+0xd0], R3 ;  /* 0x0000d0030600e986 */ /* 0x0003e2000c101124 */
[----:B------:R-:W-:-:S03]  /*11f90*/  ISETP.LT.OR P6, PT, R0, 0xda, !P1 ;  /* 0x000000da0000780c */ /* 0x000fc60004fc1670 */
[----:B------:R-:W-:Y:S01]  /*11fa0*/  @!P2 STG.E.U8 desc[UR36][R6.64+0xd1], R129 ;  /* 0x0000d1810600a986 */ /* 0x000fe2000c101124 */
[----:B------:R-:W-:-:S03]  /*11fb0*/  ISETP.LT.OR P2, PT, R0, 0xd9, !P3 ;  /* 0x000000d90000780c */ /* 0x000fc60005f41670 */
[-C--:B--2---:R-:W-:Y:S02]  /*11fc0*/  @!P0 IMAD R5, R130, R17.reuse, RZ ;  /* 0x0000001182058224 */ /* 0x084fe400078e02ff */
[-C--:B------:R-:W-:Y:S02]  /*11fd0*/  @!P5 IMAD R131, R131, R17.reuse, RZ ;  /* 0x000000118383d224 */ /* 0x080fe400078e02ff */
[-C--:B0-----:R-:W-:Y:S02]  /*11fe0*/  @!P4 IMAD R11, R132, R17.reuse, RZ ;  /* 0x00000011840bc224 */ /* 0x081fe400078e02ff */
[-C--:B------:R-:W-:Y:S01]  /*11ff0*/  @!P6 IMAD R133, R133, R17.reuse, RZ ;  /* 0x000000118585e224 */ /* 0x080fe200078e02ff */
[----:B------:R0:W-:Y:S03]  /*12000*/  @!P0 STG.E.U8 desc[UR36][R8.64+0xd0], R5 ;  /* 0x0000d00508008986 */ /* 0x0001e6000c101124 */
[----:B-1----:R-:W-:Y:S01]  /*12010*/  @!P2 IMAD R3, R134, R17, RZ ;  /* 0x000000118603a224 */ /* 0x002fe200078e02ff */
[----:B------:R-:W-:Y:S01]  /*12020*/  @!P5 STG.E.U8 desc[UR36][R8.64+0xd1], R131 ;  /* 0x0000d1830800d986 */ /* 0x000fe2000c101124 */
[----:B------:R-:W-:-:S02]  /*12030*/  ISETP.LT.OR P0, PT, R0, 0xda, !P3 ;  /* 0x000000da0000780c */ /* 0x000fc40005f01670 */
        /* <DEDUP_REMOVED lines=14> */
[----:B------:R-:W-:Y:S01]  /*12120*/  @!P4 STG.E.U8 desc[UR36][R6.64+0xe1], R137 ;  /* 0x0000e1890600c986 */ /* 0x000fe2000c101124 */
[----:B------:R-:W-:-:S02]  /*12130*/  ISETP.LT.OR P0, PT, R0, 0xe9, !P1 ;  /* 0x000000e90000780c */ /* 0x000fc40004f01670 */
[C---:B------:R-:W-:Y:S01]  /*12140*/  ISETP.LT.OR P4, PT, R0.reuse, 0xea, !P1 ;  /* 0x000000ea0000780c */ /* 0x040fe20004f81670 */
[----:B------:R1:W-:Y:S01]  /*12150*/  @!P6 STG.E.U8 desc[UR36][R8.64+0xe0], R11 ;  /* 0x0000e00b0800e986 */ /* 0x0003e2000c101124 */
[C---:B------:R-:W-:Y:S02]  /*12160*/  ISETP.LT.OR P6, PT, R0.reuse, 0xe9, !P3 ;  /* 0x000000e90000780c */ /* 0x040fe40005fc1670 */
[C---:B------:R-:W-:Y:S01]  /*12170*/  ISETP.LT.OR P5, PT, R0.reuse, 0xea, !P3 ;  /* 0x000000ea0000780c */ /* 0x040fe20005fa1670 */
[----:B------:R-:W-:Y:S01]  /*12180*/  @!P2 STG.E.U8 desc[UR36][R8.64+0xe1], R139 ;  /* 0x0000e18b0800a986 */ /* 0x000fe2000c101124 */
[----:B------:R-:W-:-:S05]  /*12190*/  ISETP.LT.OR P2, PT, R0, 0xf1, !P1 ;  /* 0x000000f10000780c */ /* 0x000fca0004f41670 */
[-C--:B--2---:R-:W-:Y:S02]  /*121a0*/  @!P0 IMAD R3, R140, R17.reuse, RZ ;  /* 0x000000118c038224 */ /* 0x084fe400078e02ff */
[-C--:B------:R-:W-:Y:S02]  /*121b0*/  @!P4 IMAD R141, R141, R17.reuse, RZ ;  /* 0x000000118d8dc224 */ /* 0x080fe400078e02ff */
[-C--:B0-----:R-:W-:Y:S02]  /*121c0*/  @!P6 IMAD R5, R142, R17.reuse, RZ ;  /* 0x000000118e05e224 */ /* 0x081fe400078e02ff */
[-C--:B------:R-:W-:Y:S02]  /*121d0*/  @!P5 IMAD R143, R143, R17.reuse, RZ ;  /* 0x000000118f8fd224 */ /* 0x080fe400078e02ff */
[----:B-1----:R-:W-:Y:S01]  /*121e0*/  @!P2 IMAD R11, R144, R17, RZ ;  /* 0x00000011900ba224 */ /* 0x002fe200078e02ff */
[----:B------:R0:W-:Y:S01]  /*121f0*/  @!P0 STG.E.U8 desc[UR36][R6.64+0xe8], R3 ;  /* 0x0000e80306008986 */ /* 0x0001e2000c101124 */
[----:B------:R-:W-:-:S03]  /*12200*/  ISETP.LT.OR P0, PT, R0, 0xf2, !P1 ;  /* 0x000000f20000780c */ /* 0x000fc60004f01670 */
[----:B------:R-:W-:Y:S01]  /*12210*/  @!P4 STG.E.U8 desc[UR36][R6.64+0xe9], R141 ;  /* 0x0000e98d0600c986 */ /* 0x000fe2000c101124 */
[----:B------:R-:W-:-:S03]  /*12220*/  ISETP.LT.OR P4, PT, R0, 0xf1, !P3 ;  /* 0x000000f10000780c */ /* 0x000fc60005f81670 */
[----:B------:R-:W-:Y:S01]  /*12230*/  @!P6 STG.E.U8 desc[UR36][R8.64+0xe8], R5 ;  /* 0x0000e8050800e986 */ /* 0x000fe2000c101124 */
[----:B------:R-:W-:-:S03]  /*12240*/  ISETP.LT.OR P6, PT, R0, 0xf2, !P3 ;  /* 0x000000f20000780c */ /* 0x000fc60005fc1670 */
[----:B------:R-:W-:Y:S01]  /*12250*/  @!P5 STG.E.U8 desc[UR36][R8.64+0xe9], R143 ;  /* 0x0000e98f0800d986 */ /* 0x000fe2000c101124 */
[----:B------:R-:W-:-:S03]  /*12260*/  ISETP.LT.OR P5, PT, R0, 0xf9, !P3 ;  /* 0x000000f90000780c */ /* 0x000fc60005fa1670 */
[----:B------:R1:W-:Y:S01]  /*12270*/  @!P2 STG.E.U8 desc[UR36][R6.64+0xf0], R11 ;  /* 0x0000f00b0600a986 */ /* 0x0003e2000c101124 */
[C---:B------:R-:W-:Y:S02]  /*12280*/  ISETP.LT.OR P2, PT, R0.reuse, 0xf9, !P1 ;  /* 0x000000f90000780c */ /* 0x040fe40004f41670 */
[C---:B------:R-:W-:Y:S02]  /*12290*/  ISETP.LT.OR P1, PT, R0.reuse, 0xfa, !P1 ;  /* 0x000000fa0000780c */ /* 0x040fe40004f21670 */
[----:B------:R-:W-:Y:S01]  /*122a0*/  ISETP.LT.OR P3, PT, R0, 0xfa, !P3 ;  /* 0x000000fa0000780c */ /* 0x000fe20005f61670 */
[-C--:B------:R-:W-:Y:S02]  /*122b0*/  @!P0 IMAD R145, R145, R17.reuse, RZ ;  /* 0x0000001191918224 */ /* 0x080fe400078e02ff */
[-C--:B0-----:R-:W-:Y:S02]  /*122c0*/  @!P4 IMAD R3, R146, R17.reuse, RZ ;  /* 0x000000119203c224 */ /* 0x081fe400078e02ff */
[----:B------:R-:W-:-:S02]  /*122d0*/  @!P6 IMAD R147, R147, R17, RZ ;  /* 0x000000119393e224 */ /* 0x000fc400078e02ff */
[-C--:B-1----:R-:W-:Y:S02]  /*122e0*/  @!P5 IMAD R11, R150, R17.reuse, RZ ;  /* 0x00000011960bd224 */ /* 0x082fe400078e02ff */
[-C--:B------:R-:W-:Y:S02]  /*122f0*/  @!P2 IMAD R5, R148, R17.reuse, RZ ;  /* 0x000000119405a224 */ /* 0x080fe400078e02ff */
[-C--:B------:R-:W-:Y:S02]  /*12300*/  @!P1 IMAD R149, R149, R17.reuse, RZ ;  /* 0x0000001195959224 */ /* 0x080fe400078e02ff */
[----:B------:R-:W-:Y:S01]  /*12310*/  @!P3 IMAD R151, R151, R17, RZ ;  /* 0x000000119797b224 */ /* 0x000fe200078e02ff */
[----:B------:R0:W-:Y:S04]  /*12320*/  @!P0 STG.E.U8 desc[UR36][R6.64+0xf1], R145 ;  /* 0x0000f19106008986 */ /* 0x0001e8000c101124 */
[----:B------:R0:W-:Y:S04]  /*12330*/  @!P4 STG.E.U8 desc[UR36][R8.64+0xf0], R3 ;  /* 0x0000f0030800c986 */ /* 0x0001e8000c101124 */
[----:B------:R0:W-:Y:S04]  /*12340*/  @!P6 STG.E.U8 desc[UR36][R8.64+0xf1], R147 ;  /* 0x0000f1930800e986 */ /* 0x0001e8000c101124 */
[----:B------:R0:W-:Y:S04]  /*12350*/  @!P2 STG.E.U8 desc[UR36][R6.64+0xf8], R5 ;  /* 0x0000f8050600a986 */ /* 0x0001e8000c101124 */
[----:B------:R0:W-:Y:S04]  /*12360*/  @!P1 STG.E.U8 desc[UR36][R6.64+0xf9], R149 ;  /* 0x0000f99506009986 */ /* 0x0001e8000c101124 */
[----:B------:R0:W-:Y:S04]  /*12370*/  @!P5 STG.E.U8 desc[UR36][R8.64+0xf8], R11 ;  /* 0x0000f80b0800d986 */ /* 0x0001e8000c101124 */
[----:B------:R0:W-:Y:S02]  /*12380*/  @!P3 STG.E.U8 desc[UR36][R8.64+0xf9], R151 ;  /* 0x0000f9970800b986 */ /* 0x0001e4000c101124 */
.L_x_542:
[----:B------:R-:W-:Y:S05]  /*12390*/  BSYNC B0 ;  /* 0x0000000000007941 */ /* 0x000fea0003800000 */
.L_x_28:
[----:B0-----:R-:W2:Y:S04]  /*123a0*/  LDL.LU R3, [R1+0x200] ;  /* 0x0002000001037983 */ /* 0x001ea80000300800 */
[----:B------:R-:W2:Y:S01]  /*123b0*/  LDL.LU R2, [R1+0x204] ;  /* 0x0002040001027983 */ /* 0x000ea20000300800 */
[----:B------:R-:W-:Y:S01]  /*123c0*/  ULDC UR4, c[0x0][0xc] ;  /* 0x0000030000047ab9 */ /* 0x000fe20000000800 */
[----:B------:R-:W-:Y:S01]  /*123d0*/  ULDC UR5, c[0x0][0x10] ;  /* 0x0000040000057ab9 */ /* 0x000fe20000000800 */
[----:B------:R-:W2:Y:S01]  /*123e0*/  LDC R5, c[0x0][0x14] ;  /* 0x00000500ff057b82 */ /* 0x000ea20000000800 */
[----:B------:R-:W-:Y:S01]  /*123f0*/  UIMAD.WIDE.U32 UR4, UR4, UR5, URZ ;  /* 0x00000005040472a5 */ /* 0x000fe2000f8e003f */
[----:B------:R-:W-:Y:S01]  /*12400*/  PRMT R0, RZ, 0x7610, R0 ;  /* 0x00007610ff007816 */ /* 0x000fe20000000000 */
[----:B------:R-:W-:Y:S01]  /*12410*/  UMOV UR42, 0xffffffff ;  /* 0xffffffff002a7882 */ /* 0x000fe20000000000 */
[----:B------:R-:W-:-:S03]  /*12420*/  UMOV UR43, 0xffffffff ;  /* 0xffffffff002b7882 */ /* 0x000fc60000000000 */
[----:B--2---:R-:W-:-:S04]  /*12430*/  IMAD.WIDE.U32 R2, R5, UR4, R2 ;  /* 0x0000000405027c25 */ /* 0x004fc8000f8e0002 */
[----:B------:R-:W-:Y:S01]  /*12440*/  IMAD R5, R5, UR5, RZ ;  /* 0x0000000505057c24 */ /* 0x000fe2000f8e02ff */
[----:B------:R-:W-:Y:S01]  /*12450*/  ULDC.64 UR4, c[0x0][0x650] ;  /* 0x0001940000047ab9 */ /* 0x000fe20000000a00 */
[----:B-1-3--:R-:W-:Y:S01]  /*12460*/  IMAD.MOV.U32 R6, RZ, RZ, R2 ;  /* 0x000000ffff067224 */ /* 0x00afe200078e0002 */
[----:B------:R-:W-:Y:S02]  /*12470*/  ISETP.GE.U32.AND P0, PT, R2, UR4, PT ;  /* 0x0000000402007c0c */ /* 0x000fe4000bf06070 */
[----:B------:R-:W-:-:S04]  /*12480*/  IADD3 R4, R3, R5, RZ ;  /* 0x0000000503047210 */ /* 0x000fc80007ffe0ff */
[----:B------:R-:W-:Y:S01]  /*12490*/  ISETP.GE.U32.AND.EX P0, PT, R4, UR5, PT, P0 ;  /* 0x0000000504007c0c */ /* 0x000fe2000bf06100 */
[----:B------:R0:W-:Y:S04]  /*124a0*/  STL [R1+0x200], R4 ;  /* 0x0002000401007387 */ /* 0x0001e80000100800 */
[----:B------:R0:W-:Y:S08]  /*124b0*/  STL [R1+0x204], R6 ;  /* 0x0002040601007387 */ /* 0x0001f00000100800 */
[----:B------:R-:W-:Y:S05]  /*124c0*/  @P0 BRA `(.L_x_543) ;  /* 0x0000000400880947 */ /* 0x000fea0003800000 */
[----:B------:R-:W1:Y:S01]  /*124d0*/  S2UR UR6, SR_CTAID.X ;  /* 0x00000000000679c3 */ /* 0x000e620000002500 */
[----:B------:R-:W-:Y:S01]  /*124e0*/  ULDC.64 UR12, c[0x0][0x628] ;  /* 0x00018a00000c7ab9 */ /* 0x000fe20000000a00 */
[----:B------:R-:W-:Y:S01]  /*124f0*/  ULDC UR4, c[0x0][0x150] ;  /* 0x0000540000047ab9 */ /* 0x000fe20000000800 */
[----:B------:R-:W-:Y:S01]  /*12500*/  ISETP.NE.U32.AND P0, PT, RZ, UR12, PT ;  /* 0x0000000cff007c0c */ /* 0x000fe2000bf05070 */
[----:B------:R-:W-:Y:S01]  /*12510*/  ULDC UR15, c[0x0][0x630] ;  /* 0x00018c00000f7ab9 */ /* 0x000fe20000000800 */
[----:B------:R-:W-:Y:S01]  /*12520*/  R2UR UR16, R6 ;  /* 0x00000000061072ca */ /* 0x000fe200000e0000 */
[----:B------:R-:W-:Y:S01]  /*12530*/  ULDC UR19, c[0x0][0x154] ;  /* 0x0000550000137ab9 */ /* 0x000fe20000000800 */
[----:B------:R-:W-:Y:S01]  /*12540*/  ISETP.NE.AND.EX P0, PT, RZ, UR13, PT, P0 ;  /* 0x0000000dff007c0c */ /* 0x000fe2000bf05300 */
[----:B------:R-:W2:Y:S01]  /*12550*/  S2UR UR18, SR_CTAID.Y ;  /* 0x00000000001279c3 */ /* 0x000ea20000002600 */
[----:B------:R-:W-:Y:S02]  /*12560*/  R2UR UR17, R4 ;  /* 0x00000000041172ca */ /* 0x000fe400000e0000 */
[----:B------:R-:W-:-:S02]  /*12570*/  R2UR UR10, R6 ;  /* 0x00000000060a72ca */ /* 0x000fc400000e0000 */
[----:B------:R-:W-:Y:S02]  /*12580*/  R2UR UR11, R4 ;  /* 0x00000000040b72ca */ /* 0x000fe400000e0000 */
[----:B-1----:R-:W-:-:S05]  /*12590*/  I2FP.F32.U32 R0, UR6 ;  /* 0x0000000600007c45 */ /* 0x002fca0008201000 */
[----:B------:R-:W-:-:S04]  /*125a0*/  FMUL R0, R0, UR4 ;  /* 0x0000000400007c20 */ /* 0x000fc80008400000 */
[----:B------:R1:W3:Y:S01]  /*125b0*/  F2I.U32.TRUNC.NTZ R2, R0 ;  /* 0x0000000000027305 */ /* 0x0002e2000020f000 */
[----:B--2---:R-:W-:Y:S05]  /*125c0*/  @!P0 BRA `(.L_x_544) ;  /* 0x0000000000308947 */ /* 0x004fea0003800000 */
        /* <DEDUP_REMOVED lines=12> */
.L_x_544:
[----:B------:R-:W-:Y:S01]  /*12690*/  USHF.R.U64 UR43, UR10, UR15, UR11 ;  /* 0x0000000f0a2b7299 */ /* 0x000fe2000800120b */
[----:B-1----:R-:W-:Y:S01]  /*126a0*/  I2FP.F32.U32 R0, UR18 ;  /* 0x0000001200007c45 */ /* 0x002fe20008201000 */
[----:B------:R-:W-:Y:S02]  /*126b0*/  USHF.R.U32.HI UR4, URZ, UR15, UR11 ;  /* 0x0000000f3f047299 */ /* 0x000fe4000801160b */
[----:B------:R-:W-:Y:S02]  /*126c0*/  UIADD3 UR10, UP0, URZ, -UR43, URZ ;  /* 0x8000002b3f0a7290 */ /* 0x000fe4000ff1e03f */
[----:B------:R-:W-:Y:S01]  /*126d0*/  FMUL R0, R0, UR19 ;  /* 0x0000001300007c20 */ /* 0x000fe20008400000 */
[----:B------:R-:W-:Y:S01]  /*126e0*/  ULDC.64 UR12, c[0x0][0x620] ;  /* 0x00018800000c7ab9 */ /* 0x000fe20000000a00 */
[----:B------:R-:W-:Y:S01]  /*126f0*/  UIADD3.X UR4, URZ, ~UR4, URZ, UP0, !UPT ;  /* 0x800000043f047290 */ /* 0x000fe200087fe43f */
[----:B------:R-:W-:Y:S01]  /*12700*/  UMOV UR8, UR16 ;  /* 0x0000001000087c82 */ /* 0x000fe20008000000 */
[----:B------:R-:W-:-:S02]  /*12710*/  UMOV UR9, UR17 ;  /* 0x0000001100097c82 */ /* 0x000fc40008000000 */
[----:B------:R-:W-:Y:S01]  /*12720*/  UIMAD UR4, UR4, UR12, URZ ;  /* 0x0000000c040472a4 */ /* 0x000fe2000f8e023f */
[----:B------:R-:W1:Y:S01]  /*12730*/  F2I.U32.TRUNC.NTZ R0, R0 ;  /* 0x0000000000007305 */ /* 0x000e62000020f000 */
[----:B------:R-:W-:Y:S01]  /*12740*/  UIMAD.WIDE.U32 UR8, UR10, UR12, UR8 ;  /* 0x0000000c0a0872a5 */ /* 0x000fe2000f8e0008 */
[----:B---3--:R-:W-:Y:S01]  /*12750*/  R2UR UR12, R2 ;  /* 0x00000000020c72ca */ /* 0x008fe200000e0000 */
[----:B------:R-:W-:Y:S01]  /*12760*/  UIMAD UR10, UR10, UR13, UR4 ;  /* 0x0000000d0a0a72a4 */ /* 0x000fe2000f8e0204 */
[----:B------:R-:W-:Y:S01]  /*12770*/  ULDC UR11, c[0x0][0x618] ;  /* 0x00018600000b7ab9 */ /* 0x000fe20000000800 */
[----:B------:R-:W-:Y:S02]  /*12780*/  ULDC UR21, c[0x0][0x658] ;  /* 0x0001960000157ab9 */ /* 0x000fe40000000800 */
[----:B------:R-:W-:Y:S01]  /*12790*/  UIADD3 UR9, UR9, UR10, URZ ;  /* 0x0000000a09097290 */ /* 0x000fe2000fffe03f */
[----:B------:R-:W-:Y:S01]  /*127a0*/  UMOV UR15, 0xffffffff ;  /* 0xffffffff000f7882 */ /* 0x000fe20000000000 */
[----:B------:R-:W-:Y:S01]  /*127b0*/  ULDC.64 UR4, c[0x0][0x640] ;  /* 0x0001900000047ab9 */ /* 0x000fe20000000a00 */
[----:B------:R-:W-:Y:S01]  /*127c0*/  USHF.L.U32 UR15, UR15, UR21, URZ ;  /* 0x000000150f0f7299 */ /* 0x000fe2000800063f */
[----:B------:R-:W-:Y:S01]  /*127d0*/  ISETP.NE.U32.AND P0, PT, RZ, UR4, PT ;  /* 0x00000004ff007c0c */ /* 0x000fe2000bf05070 */
[----:B------:R-:W-:-:S02]  /*127e0*/  USHF.R.U64 UR16, UR8, UR11, UR9 ;  /* 0x0000000b08107299 */ /* 0x000fc40008001209 */
[----:B------:R-:W-:Y:S01]  /*127f0*/  USHF.R.U32.HI UR8, URZ, UR11, UR9 ;  /* 0x0000000b3f087299 */ /* 0x000fe20008011609 */
[----:B-1----:R-:W-:Y:S01]  /*12800*/  R2UR UR14, R0 ;  /* 0x00000000000e72ca */ /* 0x002fe200000e0000 */
[----:B------:R-:W-:Y:S01]  /*12810*/  ULDC UR17, c[0x0][0x608] ;  /* 0x0001820000117ab9 */ /* 0x000fe20000000800 */
[----:B------:R-:W-:Y:S01]  /*12820*/  ULOP3.LUT UR41, URZ, UR15, URZ, 0x33, !UPT ;  /* 0x0000000f3f297292 */ /* 0x000fe2000f8e333f */
[----:B------:R-:W-:Y:S01]  /*12830*/  ISETP.NE.AND.EX P0, PT, RZ, UR5, PT, P0 ;  /* 0x00000005ff007c0c */ /* 0x000fe2000bf05300 */
[----:B------:R-:W-:Y:S02]  /*12840*/  USHF.R.U64 UR15, UR16, UR17, UR8 ;  /* 0x00000011100f7299 */ /* 0x000fe40008001208 */
[----:B------:R-:W-:Y:S02]  /*12850*/  USHF.R.U32.HI UR8, URZ, UR17, UR8 ;  /* 0x000000113f087299 */ /* 0x000fe40008011608 */
[----:B------:R-:W-:Y:S02]  /*12860*/  UIADD3 UR12, -UR12, URZ, URZ ;  /* 0x0000003f0c0c7290 */ /* 0x000fe4000fffe13f */
[----:B------:R-:W-:Y:S01]  /*12870*/  USHF.R.U64 UR17, UR15, UR21, UR8 ;  /* 0x000000150f117299 */ /* 0x000fe20008001208 */
[----:B------:R-:W-:Y:S01]  /*12880*/  UMOV UR19, 0x1 ;  /* 0x0000000100137882 */ /* 0x000fe20000000000 */
[----:B------:R-:W-:Y:S01]  /*12890*/  ULDC UR13, c[0x0][0x144] ;  /* 0x00005100000d7ab9 */ /* 0x000fe20000000800 */
[----:B------:R-:W-:Y:S01]  /*128a0*/  ULDC UR7, c[0x0][0x600] ;  /* 0x0001800000077ab9 */ /* 0x000fe20000000800 */
[----:B------:R-:W-:-:S02]  /*128b0*/  USHF.L.U32 UR24, UR19, UR21, URZ ;  /* 0x0000001513187299 */ /* 0x000fc4000800063f */
[----:B------:R-:W-:Y:S02]  /*128c0*/  USHF.R.U32.HI UR8, URZ, UR21, UR8 ;  /* 0x000000153f087299 */ /* 0x000fe40008011608 */
[----:B------:R-:W-:Y:S02]  /*128d0*/  UIMAD UR21, UR13, UR12, UR6 ;  /* 0x0000000c0d1572a4 */ /* 0x000fe4000f8e0206 */
[----:B------:R-:W-:Y:S02]  /*128e0*/  UIADD3 UR20, UR7, -0x1, URZ ;  /* 0xffffffff07147890 */ /* 0x000fe4000fffe03f */
[----:B------:R-:W-:Y:S01]  /*128f0*/  UIADD3 UR19, -UR14, URZ, URZ ;  /* 0x0000003f0e137290 */ /* 0x000fe2000fffe13f */
        /* <DEDUP_REMOVED lines=17> */
.L_x_545:
[----:B------:R-:W-:Y:S01]  /*12a10*/  UISETP.NE.AND UP0, UPT, UR46, URZ, UPT ;  /* 0x0000003f2e00728c */ /* 0x000fe2000bf05270 */
[----:B------:R-:W-:Y:S01]  /*12a20*/  IMAD.MOV.U32 R0, RZ, RZ, 0x1 ;  /* 0x00000001ff007424 */ /* 0x000fe200078e00ff */
[----:B------:R-:W-:Y:S02]  /*12a30*/  USHF.R.U64 UR4, UR6, UR22, UR8 ;  /* 0x0000001606047299 */ /* 0x000fe40008001208 */
[----:B------:R-:W-:Y:S02]  /*12a40*/  ULOP3.LUT UR41, UR15, UR41, URZ, 0xc0, !UPT ;  /* 0x000000290f297292 */ /* 0x000fe4000f8ec03f */
[----:B------:R-:W-:Y:S02]  /*12a50*/  UIADD3 UR5, -UR4, URZ, URZ ;  /* 0x0000003f04057290 */ /* 0x000fe4000fffe13f */
[----:B------:R-:W-:Y:S02]  /*12a60*/  UIMAD UR41, UR24, UR4, UR41 ;  /* 0x00000004182972a4 */ /* 0x000fe4000f8e0229 */
[----:B------:R-:W-:-:S02]  /*12a70*/  ULOP3.LUT UR16, UR16, UR20, URZ, 0xc0, !UPT ;  /* 0x0000001410107292 */ /* 0x000fc4000f8ec03f */
[----:B------:R-:W-:Y:S02]  /*12a80*/  @UP0 UIMAD UR21, UR25, UR19, UR18 ;  /* 0x00000013191502a4 */ /* 0x000fe4000f8e0212 */
[----:B------:R-:W-:-:S03]  /*12a90*/  UIMAD UR4, UR5, UR23, UR17 ;  /* 0x00000017050472a4 */ /* 0x000fc6000f8e0211 */
[----:B------:R-:W-:Y:S01]  /*12aa0*/  ULDC UR5, c[0x0][0x610] ;  /* 0x0001840000057ab9 */ /* 0x000fe20000000800 */
[----:B------:R-:W-:Y:S02]  /*12ab0*/  UIMAD UR4, UR4, UR7, UR16 ;  /* 0x00000007040472a4 */ /* 0x000fe4000f8e0210 */
[----:B------:R-:W-:-:S04]  /*12ac0*/  UIMAD UR41, UR41, UR5, UR21 ;  /* 0x00000005292972a4 */ /* 0x000fc8000f8e0215 */
[----:B------:R-:W-:Y:S02]  /*12ad0*/  USEL UR42, UR4, UR41, !UP0 ;  /* 0x00000029042a7287 */ /* 0x000fe4000c000000 */
[----:B------:R-:W-:-:S12]  /*12ae0*/  USEL UR41, UR41, UR4, !UP0 ;  /* 0x0000000429297287 */ /* 0x000fd8000c000000 */
.L_x_543:
[----:B------:R-:W-:-:S13]  /*12af0*/  LOP3.LUT P0, RZ, R0, 0xff, RZ, 0xc0, !PT ;  /* 0x000000ff00ff7812 */ /* 0x000fda000780c0ff */
[----:B------:R-:W-:Y:S05]  /*12b00*/  @P0 BRA `(.L_x_546) ;  /* 0xfffffee400980947 */ /* 0x000fea000383ffff */
[----:B------:R-:W-:Y:S05]  /*12b10*/  EXIT ;  /* 0x000000000000794d */ /* 0x000fea0003800000 */
.L_x_3:
[----:B------:R-:W2:Y:S01]  /*12b20*/  LDL R5, [R1+0x204] ;  /* 0x0002040001057983 */ /* 0x000ea20000100800 */
[----:B------:R-:W-:-:S03]  /*12b30*/  ULDC.64 UR8, c[0x0][0x650] ;  /* 0x0001940000087ab9 */ /* 0x000fc60000000a00 */
[----:B------:R-:W3:Y:S01]  /*12b40*/  LDL R4, [R1+0x200] ;  /* 0x0002000001047983 */ /* 0x000ee20000100800 */
[----:B------:R-:W-:Y:S01]  /*12b50*/  PRMT R0, RZ, 0x7610, R0 ;  /* 0x00007610ff007816 */ /* 0x000fe20000000000 */
[----:B------:R-:W-:Y:S01]  /*12b60*/  IMAD.MOV.U32 R3, RZ, RZ, -0x1 ;  /* 0xffffffffff037424 */ /* 0x000fe200078e00ff */
[----:B------:R-:W-:Y:S01]  /*12b70*/  MOV R2, 0xffffffff ;  /* 0xffffffff00027802 */ /* 0x000fe20000000f00 */
[----:B------:R-:W-:Y:S01]  /*12b80*/  IMAD.MOV.U32 R9, RZ, RZ, -0x1 ;  /* 0xffffffffff097424 */ /* 0x000fe200078e00ff */
[----:B--2---:R-:W-:-:S04]  /*12b90*/  ISETP.GE.U32.AND P0, PT, R5, UR8, PT ;  /* 0x0000000805007c0c */ /* 0x004fc8000bf06070 */
[----:B---3--:R-:W-:-:S13]  /*12ba0*/  ISETP.GE.U32.AND.EX P0, PT, R4, UR9, PT, P0 ;  /* 0x0000000904007c0c */ /* 0x008fda000bf06100 */
[----:B------:R-:W-:Y:S05]  /*12bb0*/  @P0 BRA `(.L_x_547) ;  /* 0x00000004008c0947 */ /* 0x000fea0003800000 */
[----:B------:R-:W-:Y:S01]  /*12bc0*/  I2FP.F32.U32 R0, UR4 ;  /* 0x0000000400007c45 */ /* 0x000fe20008201000 */
[----:B0-----:R-:W-:Y:S01]  /*12bd0*/  ULDC.64 UR16, c[0x0][0x628] ;  /* 0x00018a0000107ab9 */ /* 0x001fe20000000a00 */
        /* <DEDUP_REMOVED lines=24> */
.L_x_548:
        /* <DEDUP_REMOVED lines=24> */
[----:B------:R-:W-:Y:S01]  /*12ee0*/  UMOV UR19, 0x1 ;  /* 0x0000000100137882 */ /* 0x000fe20000000000 */
[----:B------:R-:W-:Y:S01]  /*12ef0*/  ULDC UR20, c[0x0][0x608] ;  /* 0x0001820000147ab9 */ /* 0x000fe20000000800 */
[----:B------:R-:W-:Y:S01]  /*12f00*/  USHF.L.U32 UR26, UR19, UR23, URZ ;  /* 0x00000017131a7299 */ /* 0x000fe2000800063f */
[----:B------:R-:W-:Y:S01]  /*12f10*/  ISETP.NE.AND.EX P0, PT, RZ, UR9, PT, P0 ;  /* 0x00000009ff007c0c */ /* 0x000fe2000bf05300 */
[----:B------:R-:W-:Y:S02]  /*12f20*/  USHF.R.U64 UR19, UR18, UR20, UR11 ;  /* 0x0000001412137299 */ /* 0x000fe4000800120b */
[----:B------:R-:W-:Y:S02]  /*12f30*/  USHF.R.U32.HI UR11, URZ, UR20, UR11 ;  /* 0x000000143f0b7299 */ /* 0x000fe4000801160b */
[----:B------:R-:W-:-:S02]  /*12f40*/  UIADD3 UR15, -UR15, URZ, URZ ;  /* 0x0000003f0f0f7290 */ /* 0x000fc4000fffe13f */
[----:B------:R-:W-:Y:S01]  /*12f50*/  USHF.R.U64 UR20, UR19, UR23, UR11 ;  /* 0x0000001713147299 */ /* 0x000fe2000800120b */
[----:B------:R-:W-:Y:S01]  /*12f60*/  ULDC UR16, c[0x0][0x144] ;  /* 0x0000510000107ab9 */ /* 0x000fe20000000800 */
[----:B------:R-:W-:Y:S01]  /*12f70*/  ULDC UR6, c[0x0][0x600] ;  /* 0x0001800000067ab9 */ /* 0x000fe20000000800 */
[----:B------:R-:W-:Y:S02]  /*12f80*/  USHF.R.U32.HI UR11, URZ, UR23, UR11 ;  /* 0x000000173f0b7299 */ /* 0x000fe4000801160b */
[----:B------:R-:W-:Y:S02]  /*12f90*/  UIMAD UR23, UR16, UR15, UR4 ;  /* 0x0000000f101772a4 */ /* 0x000fe4000f8e0204 */
[----:B------:R-:W-:Y:S02]  /*12fa0*/  UIADD3 UR22, UR6, -0x1, URZ ;  /* 0xffffffff06167890 */ /* 0x000fe4000fffe03f */
[----:B------:R-:W-:Y:S02]  /*12fb0*/  ULOP3.LUT UR27, URZ, UR13, URZ, 0x33, !UPT ;  /* 0x0000000d3f1b7292 */ /* 0x000fe4000f8e333f */
        /* <DEDUP_REMOVED lines=18> */
.L_x_549:
[----:B------:R-:W-:Y:S01]  /*130e0*/  UISETP.NE.AND UP0, UPT, UR46, URZ, UPT ;  /* 0x0000003f2e00728c */ /* 0x000fe2000bf05270 */
[----:B------:R-:W-:Y:S01]  /*130f0*/  IMAD.MOV.U32 R0, RZ, RZ, 0x1 ;  /* 0x00000001ff007424 */ /* 0x000fe200078e00ff */
[----:B------:R-:W-:Y:S01]  /*13100*/  USHF.R.U64 UR8, UR4, UR24, UR11 ;  /* 0x0000001804087299 */ /* 0x000fe2000800120b */
[----:B------:R-:W-:Y:S01]  /*13110*/  IMAD.U32 R9, RZ, RZ, UR5 ;  /* 0x00000005ff097e24 */ /* 0x000fe2000f8e00ff */
[----:B------:R-:W-:Y:S02]  /*13120*/  ULOP3.LUT UR4, UR19, UR27, URZ, 0xc0, !UPT ;  /* 0x0000001b13047292 */ /* 0x000fe4000f8ec03f */
[----:B------:R-:W-:Y:S02]  /*13130*/  ULOP3.LUT UR18, UR18, UR22, URZ, 0xc0, !UPT ;  /* 0x0000001612127292 */ /* 0x000fe4000f8ec03f */
[----:B------:R-:W-:-:S03]  /*13140*/  UIMAD UR4, UR26, UR8, UR4 ;  /* 0x000000081a0472a4 */ /* 0x000fc6000f8e0204 */
[----:B------:R-:W-:Y:S02]  /*13150*/  @UP0 UIMAD UR23, UR28, UR21, UR7 ;  /* 0x000000151c1702a4 */ /* 0x000fe4000f8e0207 */
[----:B------:R-:W-:-:S03]  /*13160*/  UIADD3 UR7, -UR8, URZ, URZ ;  /* 0x0000003f08077290 */ /* 0x000fc6000fffe13f */
[----:B------:R-:W-:Y:S01]  /*13170*/  ULDC UR8, c[0x0][0x610] ;  /* 0x0001840000087ab9 */ /* 0x000fe20000000800 */
[----:B------:R-:W-:Y:S02]  /*13180*/  UIMAD UR7, UR7, UR25, UR20 ;  /* 0x00000019070772a4 */ /* 0x000fe4000f8e0214 */
[----:B------:R-:W-:Y:S02]  /*13190*/  UIMAD UR4, UR4, UR8, UR23 ;  /* 0x00000008040472a4 */ /* 0x000fe4000f8e0217 */
[----:B------:R-:W-:-:S04]  /*131a0*/  UIMAD UR7, UR7, UR6, UR18 ;  /* 0x00000006070772a4 */ /* 0x000fc8000f8e0212 */
[----:B------:R-:W-:Y:S02]  /*131b0*/  USEL UR6, UR7, UR4, !UP0 ;  /* 0x0000000407067287 */ /* 0x000fe4000c000000 */
[----:B------:R-:W-:-:S04]  /*131c0*/  USEL UR4, UR4, UR7, !UP0 ;  /* 0x0000000704047287 */ /* 0x000fc8000c000000 */
[----:B------:R-:W-:Y:S02]  /*131d0*/  MOV R2, UR6 ;  /* 0x0000000600027c02 */ /* 0x000fe40008000f00 */
[----:B------:R-:W-:-:S07]  /*131e0*/  IMAD.U32 R3, RZ, RZ, UR4 ;  /* 0x00000004ff037e24 */ /* 0x000fce000f8e00ff */
.L_x_547:
[----:B------:R-:W-:-:S08]  /*131f0*/  NOP ;  /* 0x0000000000007918 */ /* 0x000fd00000000000 */
[----:B0-----:R-:W0:-:S00]  /*13200*/  USETMAXREG.DEALLOC.CTAPOOL 0x18 ;  /* 0x00000018000079c8 */ /* 0x001e0000080e0500 */
[----:B------:R-:W-:-:S13]  /*13210*/  ISETP.NE.AND P0, PT, RZ, UR10, PT ;  /* 0x0000000aff007c0c */ /* 0x000fda000bf05270 */
[----:B------:R-:W-:Y:S05]  /*13220*/  @P0 EXIT ;  /* 0x000000000000094d */ /* 0x000fea0003800000 */
[----:B0-----:R-:W-:Y:S01]  /*13230*/  LOP3.LUT P0, RZ, R0, 0xff, RZ, 0xc0, !PT ;  /* 0x000000ff00ff7812 */ /* 0x001fe2000780c0ff */
[----:B------:R-:W-:Y:S02]  /*13240*/  IMAD.MOV.U32 R0, RZ, RZ, 0x1 ;  /* 0x00000001ff007424 */ /* 0x000fe400078e00ff */
[----:B------:R-:W-:-:S10]  /*13250*/  IMAD.MOV.U32 R6, RZ, RZ, RZ ;  /* 0x000000ffff067224 */ /* 0x000fd400078e00ff */
[----:B------:R-:W-:Y:S05]  /*13260*/  @!P0 BRA `(.L_x_550) ;  /* 0x0000000c00648947 */ /* 0x000fea0003800000 */
[----:B------:R-:W0:Y:S01]  /*13270*/  S2R R4, SR_TID.X ;  /* 0x0000000000047919 */ /* 0x000e220000002100 */
[----:B------:R-:W-:Y:S01]  /*13280*/  ULDC UR4, c[0x0][0x28c] ;  /* 0x0000a30000047ab9 */ /* 0x000fe20000000800 */
[----:B------:R-:W-:Y:S01]  /*13290*/  ULDC UR6, c[0x0][0x658] ;  /* 0x0001960000067ab9 */ /* 0x000fe20000000800 */
[----:B------:R-:W-:Y:S01]  /*132a0*/  UIADD3 UR10, UR4, 0x3f, URZ ;  /* 0x0000003f040a7890 */ /* 0x000fe2000fffe03f */
[----:B------:R-:W-:Y:S01]  /*132b0*/  BSSY B0, `(.L_x_550) ;  /* 0x00000d4000007945 */ /* 0x000fe20003800000 */
[----:B------:R-:W-:Y:S01]  /*132c0*/  UMOV UR7, 0xffffffff ;  /* 0xffffffff00077882 */ /* 0x000fe20000000000 */
[----:B------:R-:W-:Y:S01]  /*132d0*/  ULDC UR5, c[0x0][0x600] ;  /* 0x0001800000057ab9 */ /* 0x000fe20000000800 */
[----:B------:R-:W-:Y:S01]  /*132e0*/  UMOV UR9, 0x1 ;  /* 0x0000000100097882 */ /* 0x000fe20000000000 */
[----:B------:R-:W-:Y:S01]  /*132f0*/  USHF.L.U32 UR7, UR7, UR6, URZ ;  /* 0x0000000607077299 */ /* 0x000fe2000800063f */
[----:B------:R-:W-:Y:S01]  /*13300*/  MOV R8, 0x1 ;  /* 0x0000000100087802 */ /* 0x000fe20000000f00 */
[----:B------:R-:W-:Y:S01]  /*13310*/  UIADD3 UR4, UR5, -0x1, URZ ;  /* 0xffffffff05047890 */ /* 0x000fe2000fffe03f */
[----:B------:R-:W-:Y:S01]  /*13320*/  IMAD.MOV.U32 R0, RZ, RZ, 0x1 ;  /* 0x00000001ff007424 */ /* 0x000fe200078e00ff */
[----:B------:R-:W-:Y:S01]  /*13330*/  USHF.R.S32.HI UR11, URZ, 0x1f, UR10 ;  /* 0x0000001f3f0b7899 */ /* 0x000fe2000801140a */
[----:B------:R-:W-:Y:S01]  /*13340*/  IMAD.MOV.U32 R6, RZ, RZ, RZ ;  /* 0x000000ffff067224 */ /* 0x000fe200078e00ff */
[----:B------:R-:W-:Y:S01]  /*13350*/  ULDC UR8, c[0x0][0xc] ;  /* 0x0000030000087ab9 */ /* 0x000fe20000000800 */
[----:B------:R-:W-:-:S02]  /*13360*/  USHF.L.U32 UR5, UR9, UR6, URZ ;  /* 0x0000000609057299 */ /* 0x000fc4000800063f */
[----:B------:R-:W-:Y:S01]  /*13370*/  ULEA.HI UR11, UR11, UR10, URZ, 0x6 ;  /* 0x0000000a0b0b7291 */ /* 0x000fe2000f8f303f */
[----:B------:R-:W-:Y:S01]  /*13380*/  ULDC UR9, c[0x0][0x10] ;  /* 0x0000040000097ab9 */ /* 0x000fe20000000800 */
[----:B------:R-:W-:Y:S02]  /*13390*/  ULOP3.LUT UR6, URZ, UR7, URZ, 0x33, !UPT ;  /* 0x000000073f067292 */ /* 0x000fe4000f8e333f */
[----:B------:R-:W-:Y:S01]  /*133a0*/  UIMAD.WIDE.U32 UR8, UR8, UR9, URZ ;  /* 0x00000009080872a5 */ /* 0x000fe2000f8e003f */
[----:B------:R-:W-:Y:S01]  /*133b0*/  ULDC UR7, c[0x0][0x14] ;  /* 0x0000050000077ab9 */ /* 0x000fe20000000800 */
[----:B------:R-:W-:Y:S02]  /*133c0*/  USHF.R.S32.HI UR18, URZ, 0x6, UR11 ;  /* 0x000000063f127899 */ /* 0x000fe4000801140b */
[----:B------:R-:W-:Y:S02]  /*133d0*/  UIMAD.WIDE.U32 UR20, UR8, UR7, URZ ;  /* 0x00000007081472a5 */ /* 0x000fe4000f8e003f */
[----:B------:R-:W-:-:S02]  /*133e0*/  UIMAD UR13, UR9, UR7, URZ ;  /* 0x00000007090d72a4 */ /* 0x000fc4000f8e023f */
[----:B------:R-:W-:Y:S01]  /*133f0*/  ULOP3.LUT UR24, UR40, 0x2, URZ, 0xfc, !UPT ;  /* 0x0000000228187892 */ /* 0x000fe2000f8efc3f */
[C---:B0-----:R-:W-:Y:S01]  /*13400*/  LOP3.LUT P2, RZ, R4.reuse, 0x7f, RZ, 0xc0, !PT ;  /* 0x0000007f04ff7812 */ /* 0x041fe2000784c0ff */
[----:B------:R-:W-:Y:S01]  /*13410*/  UIADD3 UR13, UR21, UR13, URZ ;  /* 0x0000000d150d7290 */ /* 0x000fe2000fffe03f */
[----:B------:R-:W-:Y:S01]  /*13420*/  LOP3.LUT P0, RZ, R4, 0x1f, RZ, 0xc0, !PT ;  /* 0x0000001f04ff7812 */ /* 0x000fe2000780c0ff */
[----:B------:R-:W-:Y:S01]  /*13430*/  UIADD3 UR25, UR18, 0x1, URZ ;  /* 0x0000000112197890 */ /* 0x000fe2000fffe03f */
[----:B------:R-:W-:Y:S02]  /*13440*/  ULDC.64 UR22, c[0x0][0x198] ;  /* 0x0000660000167ab9 */ /* 0x000fe40000000a00 */
[----:B------:R-:W-:-:S13]  /*13450*/  PLOP3.LUT P0, PT, P0, P2, PT, 0x8a, 0x0 ;  /* 0x000000000000781c */ /* 0x000fda0000705172 */
.L_x_562:
[----:B------:R-:W-:-:S03]  /*13460*/  UMOV UR7, 0xffffffff ;  /* 0xffffffff00077882 */ /* 0x000fc60000000000 */
[----:B------:R-:W-:Y:S05]  /*13470*/  BRA.DIV UR7, `(.L_x_551) ;  /* 0x0000001207387947 */ /* 0x000fea000b800000 */
[----:B------:R-:W-:-:S13]  /*13480*/  ELECT P6, URZ, PT ;  /* 0x00000000003f782f */ /* 0x000fda00038c0000 */
.L_x_576:
[----:B------:R-:W0:Y:S01]  /*13490*/  LDC R4, c[0x0][0x28c] ;  /* 0x0000a300ff047b82 */ /* 0x000e220000000800 */
[----:B------:R-:W-:Y:S01]  /*134a0*/  BSSY B1, `(.L_x_552) ;  /* 0x0000035000017945 */ /* 0x000fe20003800000 */
[----:B0-----:R-:W-:-:S13]  /*134b0*/  ISETP.LT.OR P6, PT, R4, 0x1, !P6 ;  /* 0x000000010400780c */ /* 0x001fda00077c1670 */
[----:B------:R-:W-:Y:S05]  /*134c0*/  @P6 BRA `(.L_x_553) ;  /* 0x0000000000c86947 */ /* 0x000fea0003800000 */
[----:B------:R-:W-:Y:S01]  /*134d0*/  SHF.L.U32 R11, R3, 0x8, RZ ;  /* 0x00000008030b7819 */ /* 0x000fe200000006ff */
[----:B------:R-:W-:Y:S01]  /*134e0*/  IMAD.SHL.U32 R2, R2, 0x100, RZ ;  /* 0x0000010002027824 */ /* 0x000fe200078e00ff */
[----:B------:R-:W-:Y:S01]  /*134f0*/  MOV R4, R6 ;  /* 0x0000000600047202 */ /* 0x000fe20000000f00 */
[----:B------:R-:W-:Y:S02]  /*13500*/  IMAD.MOV.U32 R12, RZ, RZ, RZ ;  /* 0x000000ffff0c7224 */ /* 0x000fe400078e00ff */
[----:B------:R-:W-:Y:S02]  /*13510*/  IMAD.U32 R14, RZ, RZ, UR25 ;  /* 0x00000019ff0e7e24 */ /* 0x000fe4000f8e00ff */
[----:B------:R-:W-:-:S07]  /*13520*/  IMAD.MOV.U32 R3, RZ, RZ, R0 ;  /* 0x000000ffff037224 */ /* 0x000fce00078e0000 */
.L_x_557:
[----:B------:R-:W0:Y:S01]  /*13530*/  S2R R10, SR_CgaCtaId ;  /* 0x00000000000a7919 */ /* 0x000e220000008800 */
[----:B------:R-:W-:Y:S01]  /*13540*/  MOV R5, 0x400 ;  /* 0x0000040000057802 */ /* 0x000fe20000000f00 */
[----:B------:R-:W1:Y:S03]  /*13550*/  @!P2 LDC R7, c[0x0][0x500] ;  /* 0x00014000ff07ab82 */ /* 0x000e660000000800 */
[----:B0-----:R-:W-:Y:S02]  /*13560*/  LEA R13, R10, R5, 0x18 ;  /* 0x000000050a0d7211 */ /* 0x001fe400078ec0ff */
[----:B------:R-:W-:-:S03]  /*13570*/  SHF.L.U32 R5, R3, 0x1f, RZ ;  /* 0x0000001f03057819 */ /* 0x000fc600000006ff */
[----:B------:R-:W-:-:S04]  /*13580*/  IMAD R10, R4, 0x8, R13 ;  /* 0x00000008040a7824 */ /* 0x000fc800078e020d */
[----:B------:R-:W0:Y:S02]  /*13590*/  SYNCS.PHASECHK.TRANS64.TRYWAIT P1, [R10+URZ+0x38], R5 ;  /* 0x000038050a0075a7 */ /* 0x000e24000802017f */
[----:B01----:R-:W-:Y:S05]  /*135a0*/  @!P1 BRA `(.L_x_554) ;  /* 0x00000010000c9947 */ /* 0x003fea0003800000 */
.L_x_577:
[----:B------:R-:W-:Y:S01]  /*135b0*/  UPRMT UR7, UR24, 0x9910, URZ ;  /* 0x0000991018077896 */ /* 0x000fe2000800003f */
[----:B------:R1:W-:Y:S03]  /*135c0*/  @!P2 SYNCS.ARRIVE.TRANS64 RZ, [R10+URZ], R7 ;  /* 0x000000070affa9a7 */ /* 0x0003e6000800003f */
[----:B------:R-:W-:-:S06]  /*135d0*/  UISETP.NE.AND UP0, UPT, UR7, 0x2, UPT ;  /* 0x000000020700788c */ /* 0x000fcc000bf05270 */
[----:B------:R-:W-:-:S13]  /*135e0*/  PLOP3.LUT P1, PT, PT, PT, UP0, 0x80, 0x0 ;  /* 0x000000000000781c */ /* 0x000fda0003f2f008 */
[----:B-1----:R-:W-:Y:S05]  /*135f0*/  @P1 BRA `(.L_x_555) ;  /* 0x0000000000041947 */ /* 0x002fea0003800000 */
[----:B------:R-:W-:Y:S01]  /*13600*/  BPT.TRAP 0x1 ;  /* 0x000000040000795c */ /* 0x000fe20000300000 */
.L_x_555:
[----:B------:R-:W-:Y:S05]  /*13610*/  @P0 BRA `(.L_x_556) ;  /* 0x0000000000040947 */ /* 0x000fea0003800000 */
[----:B------:R-:W-:Y:S01]  /*13620*/  BPT.TRAP 0x1 ;  /* 0x000000040000795c */ /* 0x000fe20000300000 */
.L_x_556:
[----:B------:R-:W-:Y:S01]  /*13630*/  IMAD R13, R4, 0x4000, R13 ;  /* 0x00004000040d7824 */ /* 0x000fe200078e020d */
[----:B------:R-:W-:Y:S01]  /*13640*/  R2UR UR9, R10 ;  /* 0x000000000a0972ca */ /* 0x000fe200000e0000 */
[----:B------:R-:W-:Y:S01]  /*13650*/  UIADD3 UR14, UP0, UR22, 0xf0, URZ ;  /* 0x000000f0160e7890 */ /* 0x000fe2000ff1e03f */
[----:B------:R-:W-:Y:S01]  /*13660*/  R2UR UR11, R11 ;  /* 0x000000000b0b72ca */ /* 0x000fe200000e0000 */
[----:B------:R-:W-:Y:S01]  /*13670*/  UIADD3 UR26, UP1, UR22, 0x1f0, URZ ;  /* 0x000001f0161a7890 */ /* 0x000fe2000ff3e03f */
[----:B------:R-:W-:Y:S01]  /*13680*/  R2UR UR7, R13 ;  /* 0x000000000d0772ca */ /* 0x000fe200000e0000 */
[----:B------:R-:W-:Y:S01]  /*13690*/  UIADD3.X UR15, URZ, UR23, URZ, UP0, !UPT ;  /* 0x000000173f0f7290 */ /* 0x000fe200087fe43f */
[----:B------:R-:W-:Y:S01]  /*136a0*/  R2UR UR10, R12 ;  /* 0x000000000c0a72ca */ /* 0x000fe200000e0000 */
[----:B------:R-:W-:Y:S01]  /*136b0*/  VIADD R4, R4, 0x1 ;  /* 0x0000000104047836 */ /* 0x000fe20000000000 */
[----:B------:R-:W-:Y:S01]  /*136c0*/  R2UR UR12, R9 ;  /* 0x00000000090c72ca */ /* 0x000fe200000e0000 */
[----:B------:R-:W-:Y:S01]  /*136d0*/  UIADD3.X UR27, URZ, UR23, URZ, UP1, !UPT ;  /* 0x000000173f1b7290 */ /* 0x000fe20008ffe43f */
[----:B------:R-:W-:Y:S01]  /*136e0*/  IADD3 R14, R14, -0x1, RZ ;  /* 0xffffffff0e0e7810 */ /* 0x000fe20007ffe0ff */
[----:B------:R-:W-:Y:S01]  /*136f0*/  UMOV UR16, 0x0 ;  /* 0x0000000000107882 */ /* 0x000fe20000000000 */
[----:B------:R-:W-:Y:S01]  /*13700*/  R2UR UR19, R2 ;  /* 0x00000000021372ca */ /* 0x000fe200000e0000 */
[----:B------:R-:W-:Y:S01]  /*13710*/  UMOV UR17, 0x10000000 ;  /* 0x1000000000117882 */ /* 0x000fe20000000000 */
[----:B------:R-:W-:Y:S01]  /*13720*/  ISETP.GT.AND P3, PT, R14, 0x1, PT ;  /* 0x000000010e00780c */ /* 0x000fe20003f64270 */
[----:B------:R-:W-:Y:S01]  /*13730*/  VIADD R12, R12, 0x40 ;  /* 0x000000400c0c7836 */ /* 0x000fe20000000000 */
[----:B------:R-:W-:Y:S01]  /*13740*/  ISETP.NE.AND P1, PT, R4, 0x7, PT ;  /* 0x000000070400780c */ /* 0x000fe20003f25270 */
[----:B------:R-:W-:-:S02]  /*13750*/  UIADD3 UR8, UR7, 0x180, URZ ;  /* 0x0000018007087890 */ /* 0x000fc4000fffe03f */
[----:B------:R-:W-:Y:S01]  /*13760*/  UIADD3 UR7, UR7, 0x1c180, URZ ;  /* 0x0001c18007077890 */ /* 0x000fe2000fffe03f */
[----:B0-----:R-:W-:Y:S02]  /*13770*/  SEL R10, RZ, 0x1, P1 ;  /* 0x00000001ff0a7807 */ /* 0x001fe40000800000 */
[----:B------:R-:W-:Y:S02]  /*13780*/  SEL R4, R4, RZ, P1 ;  /* 0x000000ff04047207 */ /* 0x000fe40000800000 */
[----:B------:R-:W-:Y:S02]  /*13790*/  LOP3.LUT R3, R3, R10, RZ, 0x3c, !PT ;  /* 0x0000000a03037212 */ /* 0x000fe400078e3cff */
[----:B------:R0:W-:Y:S02]  /*137a0*/  UTMALDG.3D [UR8], [UR14], desc[UR16] ;  /* 0x000010080e0075b4 */ /* 0x0001e40008011000 */
[----:B0-----:R-:W-:Y:S01]  /*137b0*/  UMOV UR8, UR7 ;  /* 0x0000000700087c82 */ /* 0x001fe20008000000 */
[----:B------:R-:W-:-:S02]  /*137c0*/  UMOV UR11, UR19 ;  /* 0x00000013000b7c82 */ /* 0x000fc40008000000 */
[----:B------:R0:W-:Y:S02]  /*137d0*/  UTMALDG.3D [UR8], [UR26], desc[UR16] ;  /* 0x000010081a0075b4 */ /* 0x0001e40008011000 */
[----:B0-----:R-:W-:Y:S05]  /*137e0*/  @P3 BRA `(.L_x_557) ;  /* 0xfffffffc00503947 */ /* 0x001fea000383ffff */
.L_x_553:
[----:B------:R-:W-:Y:S05]  /*137f0*/  BSYNC B1 ;  /* 0x0000000000017941 */ /* 0x000fea0003800000 */
.L_x_552:
[----:B------:R-:W2:Y:S01]  /*13800*/  LDL.LU R15, [R1+0x200] ;  /* 0x00020000010f7983 */ /* 0x000ea20000300800 */
[----:B------:R-:W-:Y:S01]  /*13810*/  LOP3.LUT P3, RZ, R8, 0xff, RZ, 0xc0, !PT ;  /* 0x000000ff08ff7812 */ /* 0x000fe2000786c0ff */
[----:B------:R-:W-:Y:S01]  /*13820*/  VIADD R6, R6, UR18 ;  /* 0x0000001206067c36 */ /* 0x000fe20008000000 */
[----:B------:R-:W-:Y:S01]  /*13830*/  ULDC.64 UR8, c[0x0][0x650] ;  /* 0x0001940000087ab9 */ /* 0x000fe20000000a00 */
[----:B------:R-:W3:Y:S01]  /*13840*/  LDL.LU R13, [R1+0x204] ;  /* 0x00020400010d7983 */ /* 0x000ee20000300800 */
[----:B------:R-:W-:Y:S01]  /*13850*/  UISETP.GE.U32.AND UP0, UPT, UR18, 0x7, UPT ;  /* 0x000000071200788c */ /* 0x000fe2000bf06070 */
[C---:B------:R-:W-:Y:S01]  /*13860*/  IMAD.WIDE.U32 R2, R6.reuse, 0x24924925, RZ ;  /* 0x2492492506027825 */ /* 0x040fe200078e00ff */
[C---:B------:R-:W-:Y:S01]  /*13870*/  ISETP.GT.U32.AND P1, PT, R6.reuse, 0x6, PT ;  /* 0x000000060600780c */ /* 0x040fe20003f24070 */
[----:B------:R-:W-:Y:S01]  /*13880*/  BSSY B1, `(.L_x_558) ;  /* 0x0000074000017945 */ /* 0x000fe20003800000 */
[----:B------:R-:W-:Y:S01]  /*13890*/  PRMT R8, RZ, 0x7610, R8 ;  /* 0x00007610ff087816 */ /* 0x000fe20000000008 */
[----:B------:R-:W-:-:S02]  /*138a0*/  IMAD.IADD R2, R6, 0x1, -R3 ;  /* 0x0000000106027824 */ /* 0x000fc400078e0a03 */
[----:B------:R-:W-:Y:S02]  /*138b0*/  IMAD.MOV.U32 R9, RZ, RZ, -0x1 ;  /* 0xffffffffff097424 */ /* 0x000fe400078e00ff */
[----:B------:R-:W0:Y:S01]  /*138c0*/  @P3 S2R R4, SR_CgaCtaId ;  /* 0x0000000000043919 */ /* 0x000e220000008800 */
[----:B------:R-:W-:Y:S02]  /*138d0*/  LEA.HI R2, R2, R3, RZ, 0x1f ;  /* 0x0000000302027211 */ /* 0x000fe400078ff8ff */
[----:B------:R-:W-:-:S04]  /*138e0*/  @P3 MOV R3, 0x400 ;  /* 0x0000040000033802 */ /* 0x000fc80000000f00 */
[----:B0-----:R-:W-:Y:S02]  /*138f0*/  @P3 LEA R3, R4, R3, 0x18 ;  /* 0x0000000304033211 */ /* 0x001fe400078ec0ff */
[----:B------:R-:W-:Y:S02]  /*13900*/  MOV R4, UR18 ;  /* 0x0000001200047c02 */ /* 0x000fe40008000f00 */
[----:B------:R0:W-:Y:S01]  /*13910*/  @P3 SYNCS.ARRIVE.TRANS64.A1T0 RZ, [R3+URZ+0x88], RZ ;  /* 0x000088ff03ff39a7 */ /* 0x0001e2000810003f */
[----:B------:R-:W-:Y:S02]  /*13920*/  PLOP3.LUT P3, PT, PT, PT, UP0, 0x80, 0x0 ;  /* 0x000000000000781c */ /* 0x000fe40003f6f008 */
[----:B------:R-:W-:Y:S02]  /*13930*/  ISETP.LT.U32.AND P1, PT, R4, 0x7, P1 ;  /* 0x000000070400780c */ /* 0x000fe40000f21070 */
[----:B------:R-:W-:Y:S02]  /*13940*/  PRMT R4, RZ, 0x7610, R4 ;  /* 0x00007610ff047816 */ /* 0x000fe40000000004 */
[----:B0-----:R-:W-:-:S04]  /*13950*/  SEL R3, RZ, 0x1, !P1 ;  /* 0x00000001ff037807 */ /* 0x001fc80004800000 */
[----:B------:R-:W-:Y:S02]  /*13960*/  LOP3.LUT R0, R0, R3, RZ, 0x3c, !PT ;  /* 0x0000000300007212 */ /* 0x000fe400078e3cff */
[----:B------:R-:W-:Y:S01]  /*13970*/  SHF.R.U32.HI R3, RZ, 0x2, R2 ;  /* 0x00000002ff037819 */ /* 0x000fe20000011602 */
[----:B------:R-:W-:-:S03]  /*13980*/  IMAD.MOV.U32 R2, RZ, RZ, -0x1 ;  /* 0xffffffffff027424 */ /* 0x000fc600078e00ff */
[----:B------:R-:W-:Y:S01]  /*13990*/  @P3 LOP3.LUT R0, R0, 0x1, R3, 0x78, !PT ;  /* 0x0000000100003812 */ /* 0x000fe200078e7803 */
[----:B------:R-:W-:Y:S02]  /*139a0*/  IMAD R6, R3, -0x7, R6 ;  /* 0xfffffff903067824 */ /* 0x000fe400078e0206 */
[----:B------:R-:W-:Y:S01]  /*139b0*/  IMAD.MOV.U32 R3, RZ, RZ, -0x1 ;  /* 0xffffffffff037424 */ /* 0x000fe200078e00ff */
[----:B---3--:R-:W-:-:S04]  /*139c0*/  IADD3 R13, P1, R13, UR20, RZ ;  /* 0x000000140d0d7c10 */ /* 0x008fc8000ff3e0ff */
[----:B--2---:R-:W-:Y:S01]  /*139d0*/  IADD3.X R15, R15, UR13, RZ, P1, !PT ;  /* 0x0000000d0f0f7c10 */ /* 0x004fe20008ffe4ff */
[----:B------:R0:W-:Y:S01]  /*139e0*/  STL [R1+0x204], R13 ;  /* 0x0002040d01007387 */ /* 0x0001e20000100800 */
[----:B------:R-:W-:-:S03]  /*139f0*/  ISETP.GE.U32.AND P1, PT, R13, UR8, PT ;  /* 0x000000080d007c0c */ /* 0x000fc6000bf26070 */
[----:B------:R0:W-:Y:S01]  /*13a00*/  STL [R1+0x200], R15 ;  /* 0x0002000f01007387 */ /* 0x0001e20000100800 */
[----:B------:R-:W-:-:S13]  /*13a10*/  ISETP.GE.U32.AND.EX P1, PT, R15, UR9, PT, P1 ;  /* 0x000000090f007c0c */ /* 0x000fda000bf26110 */
[----:B0-----:R-:W-:Y:S05]  /*13a20*/  @P1 BRA `(.L_x_559) ;  /* 0x0000000400641947 */ /* 0x001fea0003800000 */
[----:B------:R-:W0:Y:S01]  /*13a30*/  S2R R7, SR_CTAID.X ;  /* 0x0000000000077919 */ /* 0x000e220000002500 */
[----:B------:R-:W-:Y:S01]  /*13a40*/  ULDC UR7, c[0x0][0x150] ;  /* 0x0000540000077ab9 */ /* 0x000fe20000000800 */
[----:B------:R-:W1:Y:S01]  /*13a50*/  LDC R4, c[0x0][0x144] ;  /* 0x00005100ff047b82 */ /* 0x000e620000000800 */
[----:B------:R-:W-:Y:S01]  /*13a60*/  UISETP.NE.AND UP0, UPT, UR46, URZ, UPT ;  /* 0x0000003f2e00728c */ /* 0x000fe2000bf05270 */
[----:B------:R-:W2:Y:S01]  /*13a70*/  S2R R5, SR_CTAID.Y ;  /* 0x0000000000057919 */ /* 0x000ea20000002600 */
[----:B------:R-:W-:Y:S01]  /*13a80*/  ULDC.64 UR8, c[0x0][0x628] ;  /* 0x00018a0000087ab9 */ /* 0x000fe20000000a00 */
[----:B------:R-:W-:-:S03]  /*13a90*/  ULDC UR10, c[0x0][0x630] ;  /* 0x00018c00000a7ab9 */ /* 0x000fc60000000800 */
[----:B------:R-:W-:Y:S01]  /*13aa0*/  PLOP3.LUT P1, PT, PT, PT, UP0, 0x80, 0x0 ;  /* 0x000000000000781c */ /* 0x000fe20003f2f008 */
[----:B------:R-:W3:Y:S01]  /*13ab0*/  LDC R10, c[0x0][0x148] ;  /* 0x00005200ff0a7b82 */ /* 0x000ee20000000800 */
[----:B0-----:R-:W-:Y:S02]  /*13ac0*/  I2FP.F32.U32 R2, R7 ;  /* 0x0000000700027245 */ /* 0x001fe40000201000 */
[----:B--2---:R-:W-:-:S03]  /*13ad0*/  I2FP.F32.U32 R3, R5 ;  /* 0x0000000500037245 */ /* 0x004fc60000201000 */
[----:B------:R-:W-:Y:S01]  /*13ae0*/  FMUL R2, R2, UR7 ;  /* 0x0000000702027c20 */ /* 0x000fe20008400000 */
[----:B------:R-:W-:Y:S02]  /*13af0*/  ULDC UR7, c[0x0][0x154] ;  /* 0x0000550000077ab9 */ /* 0x000fe40000000800 */
[----:B------:R-:W-:-:S03]  /*13b00*/  FMUL R9, R3, UR7 ;  /* 0x0000000703097c20 */ /* 0x000fc60008400000 */
[----:B------:R-:W0:Y:S08]  /*13b10*/  F2I.U32.TRUNC.NTZ R2, R2 ;  /* 0x0000000200027305 */ /* 0x000e30000020f000 */
[----:B------:R-:W2:Y:S01]  /*13b20*/  F2I.U32.TRUNC.NTZ R9, R9 ;  /* 0x0000000900097305 */ /* 0x000ea2000020f000 */
[----:B0-----:R-:W-:Y:S01]  /*13b30*/  IADD3 R3, -R2, RZ, RZ ;  /* 0x000000ff02037210 */ /* 0x001fe20007ffe1ff */
[----:B------:R-:W-:-:S04]  /*13b40*/  IMAD.MOV.U32 R2, RZ, RZ, R13 ;  /* 0x000000ffff027224 */ /* 0x000fc800078e000d */
[----:B-1----:R-:W-:Y:S02]  /*13b50*/  IMAD R7, R4, R3, R7 ;  /* 0x0000000304077224 */ /* 0x002fe400078e0207 */
[----:B--2---:R-:W-:-:S04]  /*13b60*/  IMAD.MOV R3, RZ, RZ, -R9 ;  /* 0x000000ffff037224 */ /* 0x004fc800078e0a09 */
[----:B---3--:R-:W-:Y:S01]  /*13b70*/  @P1 IMAD R7, R10, R3, R5 ;  /* 0x000000030a071224 */ /* 0x008fe200078e0205 */
[----:B------:R-:W-:Y:S01]  /*13b80*/  ISETP.NE.U32.AND P1, PT, RZ, UR8, PT ;  /* 0x00000008ff007c0c */ /* 0x000fe2000bf25070 */
[----:B------:R-:W-:-:S03]  /*13b90*/  IMAD.MOV.U32 R3, RZ, RZ, R15 ;  /* 0x000000ffff037224 */ /* 0x000fc600078e000f */
[----:B------:R-:W-:-:S13]  /*13ba0*/  ISETP.NE.AND.EX P1, PT, RZ, UR9, PT, P1 ;  /* 0x00000009ff007c0c */ /* 0x000fda000bf25310 */
[----:B------:R-:W-:Y:S05]  /*13bb0*/  @!P1 BRA `(.L_x_560) ;  /* 0x0000000000289947 */ /* 0x000fea0003800000 */
[----:B------:R-:W-:Y:S02]  /*13bc0*/  ULDC UR7, c[0x0][0x634] ;  /* 0x00018d0000077ab9 */ /* 0x000fe40000000800 */
[----:B------:R-:W-:-:S04]  /*13bd0*/  IADD3 R3, P1, R13, UR7, RZ ;  /* 0x000000070d037c10 */ /* 0x000fc8000ff3e0ff */
[----:B------:R-:W-:-:S05]  /*13be0*/  IADD3.X R9, RZ, R15, RZ, P1, !PT ;  /* 0x0000000fff097210 */ /* 0x000fca0000ffe4ff */
[----:B------:R-:W-:-:S04]  /*13bf0*/  IMAD.WIDE.U32 R4, R9, UR8, RZ ;  /* 0x0000000809047c25 */ /* 0x000fc8000f8e00ff */
[----:B------:R-:W-:-:S04]  /*13c00*/  IMAD.WIDE.U32 R4, P1, R3, UR9, R4 ;  /* 0x0000000903047c25 */ /* 0x000fc8000f820004 */
[----:B------:R-:W-:-:S04]  /*13c10*/  IMAD.WIDE.U32 R2, R3, UR8, RZ ;  /* 0x0000000803027c25 */ /* 0x000fc8000f8e00ff */
[----:B------:R-:W-:Y:S01]  /*13c20*/  IMAD.MOV.U32 R2, RZ, RZ, R5 ;  /* 0x000000ffff027224 */ /* 0x000fe200078e0005 */
[----:B------:R-:W-:Y:S01]  /*13c30*/  IADD3 RZ, P3, R3, R4, RZ ;  /* 0x0000000403ff7210 */ /* 0x000fe20007f7e0ff */
[----:B------:R-:W-:-:S04]  /*13c40*/  IMAD.X R3, RZ, RZ, RZ, P1 ;  /* 0x000000ffff037224 */ /* 0x000fc800008e06ff */
[----:B------:R-:W-:-:S08]  /*13c50*/  IMAD.WIDE.U32.X R2, R9, UR9, R2, P3 ;  /* 0x0000000909027c25 */ /* 0x000fd000098e0402 */
.L_x_560:
[--C-:B------:R-:W-:Y:S01]  /*13c60*/  SHF.R.U64 R9, R2, UR10, R3.reuse ;  /* 0x0000000a02097c19 */ /* 0x100fe20008001203 */
[----:B------:R-:W-:Y:S01]  /*13c70*/  ULDC.64 UR8, c[0x0][0x620] ;  /* 0x0001880000087ab9 */ /* 0x000fe20000000a00 */
[----:B------:R-:W-:Y:S01]  /*13c80*/  SHF.R.U32.HI R2, RZ, UR10, R3 ;  /* 0x0000000aff027c19 */ /* 0x000fe20008011603 */
[----:B------:R-:W-:Y:S01]  /*13c90*/  IMAD.MOV.U32 R3, RZ, RZ, R15 ;  /* 0x000000ffff037224 */ /* 0x000fe200078e000f */
[----:B------:R-:W-:Y:S01]  /*13ca0*/  IADD3 R11, P1, RZ, -R9, RZ ;  /* 0x80000009ff0b7210 */ /* 0x000fe20007f3e0ff */
[----:B------:R-:W-:-:S04]  /*13cb0*/  ULDC UR7, c[0x0][0x618] ;  /* 0x0001860000077ab9 */ /* 0x000fc80000000800 */
[----:B------:R-:W-:-:S04]  /*13cc0*/  IMAD.X R2, RZ, RZ, ~R2, P1 ;  /* 0x000000ffff027224 */ /* 0x000fc800008e0e02 */
[----:B------:R-:W-:-:S04]  /*13cd0*/  IMAD R2, R2, UR8, RZ ;  /* 0x0000000802027c24 */ /* 0x000fc8000f8e02ff */
[----:B------:R-:W-:Y:S01]  /*13ce0*/  IMAD R5, R11, UR9, R2 ;  /* 0x000000090b057c24 */ /* 0x000fe2000f8e0202 */
[----:B------:R-:W-:-:S05]  /*13cf0*/  MOV R2, R13 ;  /* 0x0000000d00027202 */ /* 0x000fca0000000f00 */
[----:B------:R-:W-:Y:S01]  /*13d00*/  IMAD.WIDE.U32 R2, R11, UR8, R2 ;  /* 0x000000080b027c25 */ /* 0x000fe2000f8e0002 */
[----:B------:R-:W-:Y:S02]  /*13d10*/  ULDC.64 UR8, c[0x0][0x640] ;  /* 0x0001900000087ab9 */ /* 0x000fe40000000a00 */
[----:B------:R-:W-:Y:S01]  /*13d20*/  ISETP.NE.U32.AND P1, PT, RZ, UR8, PT ;  /* 0x00000008ff007c0c */ /* 0x000fe2000bf25070 */
[----:B------:R-:W-:-:S03]  /*13d30*/  IMAD.IADD R3, R3, 0x1, R5 ;  /* 0x0000000103037824 */ /* 0x000fc600078e0205 */
[----:B------:R-:W-:Y:S02]  /*13d40*/  ISETP.NE.AND.EX P1, PT, RZ, UR9, PT, P1 ;  /* 0x00000009ff007c0c */ /* 0x000fe4000bf25310 */
[--C-:B------:R-:W-:Y:S02]  /*13d50*/  SHF.R.U64 R10, R2, UR7, R3.reuse ;  /* 0x00000007020a7c19 */ /* 0x100fe40008001203 */
[----:B------:R-:W-:Y:S01]  /*13d60*/  SHF.R.U32.HI R3, RZ, UR7, R3 ;  /* 0x00000007ff037c19 */ /* 0x000fe20008011603 */
[----:B------:R-:W-:-:S03]  /*13d70*/  ULDC UR7, c[0x0][0x608] ;  /* 0x0001820000077ab9 */ /* 0x000fc60000000800 */
[--C-:B------:R-:W-:Y:S02]  /*13d80*/  SHF.R.U64 R12, R10, UR7, R3.reuse ;  /* 0x000000070a0c7c19 */ /* 0x100fe40008001203 */
[----:B------:R-:W-:Y:S01]  /*13d90*/  SHF.R.U32.HI R3, RZ, UR7, R3 ;  /* 0x00000007ff037c19 */ /* 0x000fe20008011603 */
[----:B------:R-:W-:-:S03]  /*13da0*/  ULDC UR7, c[0x0][0x658] ;  /* 0x0001960000077ab9 */ /* 0x000fc60000000800 */
[--C-:B------:R-:W-:Y:S02]  /*13db0*/  SHF.R.U64 R11, R12, UR7, R3.reuse ;  /* 0x000000070c0b7c19 */ /* 0x100fe40008001203 */
[----:B------:R-:W-:-:S03]  /*13dc0*/  SHF.R.U32.HI R13, RZ, UR7, R3 ;  /* 0x00000007ff0d7c19 */ /* 0x000fc60008011603 */
[----:B------:R-:W-:Y:S01]  /*13dd0*/  IMAD.MOV.U32 R2, RZ, RZ, R11 ;  /* 0x000000ffff027224 */ /* 0x000fe200078e000b */
[----:B------:R-:W-:Y:S01]  /*13de0*/  MOV R3, R13 ;  /* 0x0000000d00037202 */ /* 0x000fe20000000f00 */
[----:B------:R-:W-:Y:S06]  /*13df0*/  @!P1 BRA `(.L_x_561) ;  /* 0x0000000000289947 */ /* 0x000fec0003800000 */
[----:B------:R-:W-:Y:S02]  /*13e00*/  ULDC UR7, c[0x0][0x64c] ;  /* 0x0001930000077ab9 */ /* 0x000fe40000000800 */
[----:B------:R-:W-:-:S05]  /*13e10*/  IADD3 R3, P1, R11, UR7, RZ ;  /* 0x000000070b037c10 */ /* 0x000fca000ff3e0ff */
[----:B------:R-:W-:-:S04]  /*13e20*/  IMAD.X R13, RZ, RZ, R13, P1 ;  /* 0x000000ffff0d7224 */ /* 0x000fc800008e060d */
[----:B------:R-:W-:-:S04]  /*13e30*/  IMAD.WIDE.U32 R4, R13, UR8, RZ ;  /* 0x000000080d047c25 */ /* 0x000fc8000f8e00ff */
[----:B------:R-:W-:-:S04]  /*13e40*/  IMAD.WIDE.U32 R4, P1, R3, UR9, R4 ;  /* 0x0000000903047c25 */ /* 0x000fc8000f820004 */
[----:B------:R-:W-:-:S04]  /*13e50*/  IMAD.WIDE.U32 R2, R3, UR8, RZ ;  /* 0x0000000803027c25 */ /* 0x000fc8000f8e00ff */
[----:B------:R-:W-:Y:S01]  /*13e60*/  IMAD.MOV.U32 R2, RZ, RZ, R5 ;  /* 0x000000ffff027224 */ /* 0x000fe200078e0005 */
[----:B------:R-:W-:Y:S01]  /*13e70*/  IADD3 RZ, P3, R3, R4, RZ ;  /* 0x0000000403ff7210 */ /* 0x000fe20007f7e0ff */
[----:B------:R-:W-:-:S04]  /*13e80*/  IMAD.X R3, RZ, RZ, RZ, P1 ;  /* 0x000000ffff037224 */ /* 0x000fc800008e06ff */
[----:B------:R-:W-:-:S08]  /*13e90*/  IMAD.WIDE.U32.X R2, R13, UR9, R2, P3 ;  /* 0x000000090d027c25 */ /* 0x000fd000098e0402 */
.L_x_561:
[----:B------:R-:W-:Y:S01]  /*13ea0*/  ULDC UR7, c[0x0][0x648] ;  /* 0x0001920000077ab9 */ /* 0x000fe20000000800 */
[----:B------:R-:W-:Y:S01]  /*13eb0*/  LOP3.LUT R12, R12, UR6, RZ, 0xc0, !PT ;  /* 0x000000060c0c7c12 */ /* 0x000fe2000f8ec0ff */
[----:B------:R-:W-:Y:S01]  /*13ec0*/  UISETP.NE.AND UP0, UPT, UR46, URZ, UPT ;  /* 0x0000003f2e00728c */ /* 0x000fe2000bf05270 */
[----:B------:R-:W-:Y:S01]  /*13ed0*/  SHF.R.U64 R3, R2, UR7, R3 ;  /* 0x0000000702037c19 */ /* 0x000fe20008001203 */
[----:B------:R-:W-:Y:S01]  /*13ee0*/  ULDC UR7, c[0x0][0x638] ;  /* 0x00018e0000077ab9 */ /* 0x000fe20000000800 */
[----:B------:R-:W-:Y:S02]  /*13ef0*/  LOP3.LUT R4, R10, UR4, RZ, 0xc0, !PT ;  /* 0x000000040a047c12 */ /* 0x000fe4000f8ec0ff */
[C---:B------:R-:W-:Y:S01]  /*13f00*/  IADD3 R2, -R3.reuse, RZ, RZ ;  /* 0x000000ff03027210 */ /* 0x040fe20007ffe1ff */
[----:B------:R-:W-:Y:S01]  /*13f10*/  IMAD R12, R3, UR5, R12 ;  /* 0x00000005030c7c24 */ /* 0x000fe2000f8e020c */
[----:B------:R-:W-:Y:S02]  /*13f20*/  PLOP3.LUT P1, PT, PT, PT, UP0, 0x40, 0x0 ;  /* 0x000000000000781c */ /* 0x000fe40003f2e808 */
[----:B------:R-:W-:Y:S01]  /*13f30*/  PLOP3.LUT P3, PT, PT, PT, UP0, 0x40, 0x0 ;  /* 0x000000000000781c */ /* 0x000fe20003f6e808 */
[----:B------:R-:W-:Y:S01]  /*13f40*/  IMAD R11, R2, UR7, R11 ;  /* 0x00000007020b7c24 */ /* 0x000fe2000f8e020b */
[----:B------:R-:W-:-:S02]  /*13f50*/  ULDC UR7, c[0x0][0x610] ;  /* 0x0001840000077ab9 */ /* 0x000fc40000000800 */
[----:B------:R-:W-:Y:S01]  /*13f60*/  IMAD R7, R12, UR7, R7 ;  /* 0x000000070c077c24 */ /* 0x000fe2000f8e0207 */
[----:B------:R-:W-:Y:S02]  /*13f70*/  ULDC UR7, c[0x0][0x600] ;  /* 0x0001800000077ab9 */ /* 0x000fe40000000800 */
[----:B------:R-:W-:-:S05]  /*13f80*/  IMAD R4, R11, UR7, R4 ;  /* 0x000000070b047c24 */ /* 0x000fca000f8e0204 */
[----:B------:R-:W-:Y:S02]  /*13f90*/  SEL R2, R4, R7, P1 ;  /* 0x0000000704027207 */ /* 0x000fe40000800000 */
[----:B------:R-:W-:Y:S01]  /*13fa0*/  SEL R3, R7, R4, P3 ;  /* 0x0000000407037207 */ /* 0x000fe20001800000 */
[----:B------:R-:W-:-:S07]  /*13fb0*/  IMAD.MOV.U32 R4, RZ, RZ, 0x1 ;  /* 0x00000001ff047424 */ /* 0x000fce00078e00ff */
.L_x_559:
[----:B------:R-:W-:Y:S05]  /*13fc0*/  BSYNC B1 ;  /* 0x0000000000017941 */ /* 0x000fea0003800000 */
.L_x_558:
[----:B------:R-:W-:-:S13]  /*13fd0*/  LOP3.LUT P1, RZ, R4, 0xff, RZ, 0xc0, !PT ;  /* 0x000000ff04ff7812 */ /* 0x000fda000782c0ff */
[----:B------:R-:W-:Y:S05]  /*13fe0*/  @P1 BRA `(.L_x_562) ;  /* 0xfffffff4001c1947 */ /* 0x000fea000383ffff */
[----:B------:R-:W-:Y:S05]  /*13ff0*/  BSYNC B0 ;  /* 0x0000000000007941 */ /* 0x000fea0003800000 */
.L_x_550:
[----:B------:R-:W-:-:S03]  /*14000*/  UMOV UR7, 0xffffffff ;  /* 0xffffffff00077882 */ /* 0x000fc60000000000 */
[----:B------:R-:W-:Y:S05]  /*14010*/  BRA.DIV UR7, `(.L_x_563) ;  /* 0x0000000607847947 */ /* 0x000fea000b800000 */
[----:B------:R-:W-:-:S13]  /*14020*/  ELECT P6, URZ, PT ;  /* 0x00000000003f782f */ /* 0x000fda00038c0000 */
.L_x_580:
[----:B------:R-:W-:Y:S04]  /*14030*/  BSSY B0, `(.L_x_564) ;  /* 0x0000047000007945 */ /* 0x000fe80003800000 */
[----:B------:R-:W-:Y:S05]  /*14040*/  @!P6 BRA `(.L_x_565) ;  /* 0x000000040014e947 */ /* 0x000fea0003800000 */
[----:B------:R-:W-:-:S04]  /*14050*/  ULOP3.LUT UR7, UR40, 0x2, URZ, 0xfc, !UPT ;  /* 0x0000000228077892 */ /* 0x000fc8000f8efc3f */
[----:B------:R-:W-:-:S06]  /*14060*/  UISETP.NE.AND UP0, UPT, UR7, 0x3, UPT ;  /* 0x000000030700788c */ /* 0x000fcc000bf05270 */
[----:B------:R-:W-:-:S13]  /*14070*/  PLOP3.LUT P0, PT, PT, PT, UP0, 0x80, 0x0 ;  /* 0x000000000000781c */ /* 0x000fda0003f0f008 */
[----:B------:R-:W-:Y:S05]  /*14080*/  @!P0 BRA `(.L_x_566) ;  /* 0x0000000000048947 */ /* 0x000fea0003800000 */
[----:B------:R-:W-:Y:S01]  /*14090*/  BPT.TRAP 0x1 ;  /* 0x000000040000795c */ /* 0x000fe20000300000 */
.L_x_566:
[----:B------:R-:W0:Y:S01]  /*140a0*/  S2R R3, SR_CgaCtaId ;  /* 0x0000000000037919 */ /* 0x000e220000008800 */
[----:B------:R-:W-:-:S04]  /*140b0*/  MOV R2, 0x400 ;  /* 0x0000040000027802 */ /* 0x000fc80000000f00 */
[----:B0-----:R-:W-:Y:S02]  /*140c0*/  LEA R3, R3, R2, 0x18 ;  /* 0x0000000203037211 */ /* 0x001fe400078ec0ff */
[----:B------:R-:W-:-:S03]  /*140d0*/  SHF.L.U32 R2, R0, 0x1f, RZ ;  /* 0x0000001f00027819 */ /* 0x000fc600000006ff */
[----:B------:R-:W-:-:S04]  /*140e0*/  VIADD R3, R3, 0x38 ;  /* 0x0000003803037836 */ /* 0x000fc80000000000 */
[----:B------:R-:W-:-:S04]  /*140f0*/  IMAD R5, R6, 0x8, R3 ;  /* 0x0000000806057824 */ /* 0x000fc800078e0203 */
[----:B------:R-:W0:Y:S02]  /*14100*/  SYNCS.PHASECHK.TRANS64.TRYWAIT P0, [R5+URZ], R2 ;  /* 0x00000002050075a7 */ /* 0x000e24000800017f */
[----:B0-----:R-:W-:Y:S05]  /*14110*/  @!P0 BRA `(.L_x_567) ;  /* 0x0000000400648947 */ /* 0x001fea0003800000 */
.L_x_581:
[----:B------:R-:W-:-:S04]  /*14120*/  IADD3 R6, R6, 0x1, RZ ;  /* 0x0000000106067810 */ /* 0x000fc80007ffe0ff */
[----:B------:R-:W-:-:S04]  /*14130*/  ISETP.NE.AND P0, PT, R6, 0x7, PT ;  /* 0x000000070600780c */ /* 0x000fc80003f05270 */
[----:B0-----:R-:W-:Y:S02]  /*14140*/  SEL R5, RZ, 0x1, P0 ;  /* 0x00000001ff057807 */ /* 0x001fe40000000000 */
[----:B------:R-:W-:Y:S02]  /*14150*/  SEL R6, R6, RZ, P0 ;  /* 0x000000ff06067207 */ /* 0x000fe40000000000 */
[----:B------:R-:W-:-:S03]  /*14160*/  LOP3.LUT R5, R0, R5, RZ, 0x3c, !PT ;  /* 0x0000000500057212 */ /* 0x000fc600078e3cff */
[----:B------:R-:W-:Y:S01]  /*14170*/  IMAD R7, R6, 0x8, R3 ;  /* 0x0000000806077824 */ /* 0x000fe200078e0203 */
[----:B------:R-:W-:-:S04]  /*14180*/  SHF.L.U32 R0, R5, 0x1f, RZ ;  /* 0x0000001f05007819 */ /* 0x000fc800000006ff */
[----:B------:R-:W0:Y:S02]  /*14190*/  SYNCS.PHASECHK.TRANS64.TRYWAIT P0, [R7+URZ], R0 ;  /* 0x00000000070075a7 */ /* 0x000e24000800017f */
[----:B0-----:R-:W-:Y:S05]  /*141a0*/  @!P0 BRA `(.L_x_568) ;  /* 0x0000000400548947 */ /* 0x001fea0003800000 */
.L_x_582:
[----:B0-----:R-:W-:-:S05]  /*141b0*/  VIADD R0, R6, 0x1 ;  /* 0x0000000106007836 */ /* 0x001fca0000000000 */
[----:B------:R-:W-:-:S04]  /*141c0*/  ISETP.NE.AND P0, PT, R0, 0x7, PT ;  /* 0x000000070000780c */ /* 0x000fc80003f05270 */
[----:B------:R-:W-:Y:S02]  /*141d0*/  SEL R2, RZ, 0x1, P0 ;  /* 0x00000001ff027807 */ /* 0x000fe40000000000 */
[----:B------:R-:W-:Y:S02]  /*141e0*/  SEL R4, R0, RZ, P0 ;  /* 0x000000ff00047207 */ /* 0x000fe40000000000 */
[----:B------:R-:W-:-:S03]  /*141f0*/  LOP3.LUT R5, R5, R2, RZ, 0x3c, !PT ;  /* 0x0000000205057212 */ /* 0x000fc600078e3cff */
[----:B------:R-:W-:Y:S01]  /*14200*/  IMAD R7, R4, 0x8, R3 ;  /* 0x0000000804077824 */ /* 0x000fe200078e0203 */
[----:B------:R-:W-:-:S04]  /*14210*/  SHF.L.U32 R0, R5, 0x1f, RZ ;  /* 0x0000001f05007819 */ /* 0x000fc800000006ff */
[----:B------:R-:W0:Y:S02]  /*14220*/  SYNCS.PHASECHK.TRANS64.TRYWAIT P0, [R7+URZ], R0 ;  /* 0x00000000070075a7 */ /* 0x000e24000800017f */
[----:B0-----:R-:W-:Y:S05]  /*14230*/  @!P0 BRA `(.L_x_569) ;  /* 0x0000000400448947 */ /* 0x001fea0003800000 */
.L_x_583:
[----:B0-----:R-:W-:-:S04]  /*14240*/  IADD3 R0, R4, 0x1, RZ ;  /* 0x0000000104007810 */ /* 0x001fc80007ffe0ff */
        /* <DEDUP_REMOVED lines=8> */
.L_x_584:
        /* <DEDUP_REMOVED lines=9> */
.L_x_585:
        /* <DEDUP_REMOVED lines=9> */
.L_x_586:
[----:B0-----:R-:W-:-:S05]  /*143f0*/  VIADD R0, R4, 0x1 ;  /* 0x0000000104007836 */ /* 0x001fca0000000000 */
[----:B------:R-:W-:-:S04]  /*14400*/  ISETP.NE.AND P0, PT, R0, 0x7, PT ;  /* 0x000000070000780c */ /* 0x000fc80003f05270 */
[----:B------:R-:W-:Y:S02]  /*14410*/  SEL R2, RZ, 0x1, P0 ;  /* 0x00000001ff027807 */ /* 0x000fe40000000000 */
[----:B------:R-:W-:Y:S02]  /*14420*/  SEL R0, R0, RZ, P0 ;  /* 0x000000ff00007207 */ /* 0x000fe40000000000 */
[----:B------:R-:W-:-:S03]  /*14430*/  LOP3.LUT R2, R5, R2, RZ, 0x3c, !PT ;  /* 0x0000000205027212 */ /* 0x000fc600078e3cff */
[----:B------:R-:W-:Y:S01]  /*14440*/  IMAD R3, R0, 0x8, R3 ;  /* 0x0000000800037824 */ /* 0x000fe200078e0203 */
[----:B------:R-:W-:-:S07]  /*14450*/  SHF.L.U32 R0, R2, 0x1f, RZ ;  /* 0x0000001f02007819 */ /* 0x000fce00000006ff */
.L_x_573:
[----:B0-----:R0:W1:Y:S02]  /*14460*/  SYNCS.PHASECHK.TRANS64.TRYWAIT P0, [R3+URZ], R0 ;  /* 0x00000000030075a7 */ /* 0x001064000800017f */
[----:B-1----:R-:W-:Y:S05]  /*14470*/  @!P0 NANOSLEEP.SYNCS 0x989680 ;  /* 0x009896800000895d */ /* 0x002fea0003900000 */
[----:B------:R-:W1:Y:S02]  /*14480*/  @!P0 SYNCS.PHASECHK.TRANS64 P0, [R3+URZ], R0 ;  /* 0x00000000030085a7 */ /* 0x000e64000800007f */
[----:B-1----:R-:W-:Y:S05]  /*14490*/  @!P0 BRA `(.L_x_573) ;  /* 0xfffffffc00f08947 */ /* 0x002fea000383ffff */
.L_x_565:
[----:B------:R-:W-:Y:S05]  /*144a0*/  BSYNC B0 ;  /* 0x0000000000007941 */ /* 0x000fea0003800000 */
.L_x_564:
[----:B------:R-:W-:Y:S05]  /*144b0*/  EXIT ;  /* 0x000000000000794d */ /* 0x000fea0003800000 */
.L_x_17:
[----:B-1----:R1:W3:Y:S02]  /*144c0*/  SYNCS.PHASECHK.TRANS64.TRYWAIT P1, [R3+URZ], R2 ;  /* 0x00000002030075a7 */ /* 0x0022e4000802017f */
[----:B---3--:R-:W-:Y:S05]  /*144d0*/  @!P1 NANOSLEEP.SYNCS 0x989680 ;  /* 0x009896800000995d */ /* 0x008fea0003900000 */
[----:B------:R-:W3:Y:S02]  /*144e0*/  @!P1 SYNCS.PHASECHK.TRANS64 P1, [R3+URZ], R2 ;  /* 0x00000002030095a7 */ /* 0x000ee4000802007f */
[----:B---3--:R-:W-:Y:S05]  /*144f0*/  @!P1 BRA `(.L_x_17) ;  /* 0xfffffffc00f09947 */ /* 0x008fea000383ffff */
[----:B------:R-:W-:Y:S05]  /*14500*/  BRA `(.L_x_16) ;  /* 0xfffffecc00f07947 */ /* 0x000fea000383ffff */
.L_x_22:
[----:B-1----:R1:W2:Y:S02]  /*14510*/  SYNCS.PHASECHK.TRANS64.TRYWAIT P1, [R4+URZ], R5 ;  /* 0x00000005040075a7 */ /* 0x0022a4000802017f */
[----:B--2---:R-:W-:Y:S05]  /*14520*/  @!P1 NANOSLEEP.SYNCS 0x989680 ;  /* 0x009896800000995d */ /* 0x004fea0003900000 */
[----:B------:R-:W2:Y:S02]  /*14530*/  @!P1 SYNCS.PHASECHK.TRANS64 P1, [R4+URZ], R5 ;  /* 0x00000005040095a7 */ /* 0x000ea4000802007f */
[----:B--2---:R-:W-:Y:S05]  /*14540*/  @!P1 BRA `(.L_x_22) ;  /* 0xfffffffc00f09947 */ /* 0x004fea000383ffff */
[----:B------:R-:W-:Y:S05]  /*14550*/  BRA `(.L_x_21) ;  /* 0xfffffee400407947 */ /* 0x000fea000383ffff */
.L_x_551:
[----:B------:R-:W-:Y:S01]  /*14560*/  BSSY B1, `(.L_x_574) ;  /* 0x0000006000017945 */ /* 0x000fe20003800000 */
[----:B------:R-:W-:-:S07]  /*14570*/  MOV R15, 0xffffffff ;  /* 0xffffffff000f7802 */ /* 0x000fce0000000f00 */
[----:B------:R-:W-:Y:S05]  /*14580*/  WARPSYNC.COLLECTIVE R15, `(.L_x_575) ;  /* 0x000000000f0c7348 */ /* 0x000fea0003c00000 */
[----:B------:R-:W-:Y:S02]  /*14590*/  ELECT P6, UR62, PT ;  /* 0x00000000003e782f */ /* 0x000fe400038c0000 */
[----:B------:R-:W-:Y:S01]  /*145a0*/  MOV R14, UR62 ;  /* 0x0000003e000e7c02 */ /* 0x000fe20008000f00 */
[----:B------:R-:W-:Y:S10]  /*145b0*/  ENDCOLLECTIVE ;  /* 0x000000000000791b */ /* 0x000ff40003800000 */
.L_x_575:
[----:B------:R-:W-:Y:S05]  /*145c0*/  BSYNC B1 ;  /* 0x0000000000017941 */ /* 0x000fea0003800000 */
.L_x_574:
[----:B------:R-:W-:Y:S05]  /*145d0*/  BRA `(.L_x_576) ;  /* 0xffffffec00ac7947 */ /* 0x000fea000383ffff */
.L_x_554:
[----:B0-----:R0:W1:Y:S02]  /*145e0*/  SYNCS.PHASECHK.TRANS64.TRYWAIT P1, [R10+URZ+0x38], R5 ;  /* 0x000038050a0075a7 */ /* 0x001064000802017f */
[----:B-1----:R-:W-:Y:S05]  /*145f0*/  @!P1 NANOSLEEP.SYNCS 0x989680 ;  /* 0x009896800000995d */ /* 0x002fea0003900000 */
[----:B------:R-:W1:Y:S02]  /*14600*/  @!P1 SYNCS.PHASECHK.TRANS64 P1, [R10+URZ+0x38], R5 ;  /* 0x000038050a0095a7 */ /* 0x000e64000802007f */
[----:B-1----:R-:W-:Y:S05]  /*14610*/  @!P1 BRA `(.L_x_554) ;  /* 0xfffffffc00f09947 */ /* 0x002fea000383ffff */
[----:B------:R-:W-:Y:S05]  /*14620*/  BRA `(.L_x_577) ;  /* 0xffffffec00e07947 */ /* 0x000fea000383ffff */
.L_x_563:
[----:B------:R-:W-:Y:S01]  /*14630*/  BSSY B0, `(.L_x_578) ;  /* 0x0000006000007945 */ /* 0x000fe20003800000 */
[----:B------:R-:W-:-:S07]  /*14640*/  IMAD.MOV.U32 R15, RZ, RZ, -0x1 ;  /* 0xffffffffff0f7424 */ /* 0x000fce00078e00ff */
[----:B------:R-:W-:Y:S05]  /*14650*/  WARPSYNC.COLLECTIVE R15, `(.L_x_579) ;  /* 0x000000000f0c7348 */ /* 0x000fea0003c00000 */
[----:B------:R-:W-:Y:S02]  /*14660*/  ELECT P6, UR62, PT ;  /* 0x00000000003e782f */ /* 0x000fe400038c0000 */
[----:B------:R-:W-:Y:S01]  /*14670*/  MOV R14, UR62 ;  /* 0x0000003e000e7c02 */ /* 0x000fe20008000f00 */
[----:B------:R-:W-:Y:S10]  /*14680*/  ENDCOLLECTIVE ;  /* 0x000000000000791b */ /* 0x000ff40003800000 */
.L_x_579:
[----:B------:R-:W-:Y:S05]  /*14690*/  BSYNC B0 ;  /* 0x0000000000007941 */ /* 0x000fea0003800000 */
.L_x_578:
[----:B------:R-:W-:Y:S05]  /*146a0*/  BRA `(.L_x_580) ;  /* 0xfffffff800607947 */ /* 0x000fea000383ffff */
.L_x_567:
[----:B0-----:R0:W1:Y:S02]  /*146b0*/  SYNCS.PHASECHK.TRANS64.TRYWAIT P0, [R5+URZ], R2 ;  /* 0x00000002050075a7 */ /* 0x001064000800017f */
[----:B-1----:R-:W-:Y:S05]  /*146c0*/  @!P0 NANOSLEEP.SYNCS 0x989680 ;  /* 0x009896800000895d */ /* 0x002fea0003900000 */
[----:B------:R-:W1:Y:S02]  /*146d0*/  @!P0 SYNCS.PHASECHK.TRANS64 P0, [R5+URZ], R2 ;  /* 0x00000002050085a7 */ /* 0x000e64000800007f */
[----:B-1----:R-:W-:Y:S05]  /*146e0*/  @!P0 BRA `(.L_x_567) ;  /* 0xfffffffc00f08947 */ /* 0x002fea000383ffff */
[----:B------:R-:W-:Y:S05]  /*146f0*/  BRA `(.L_x_581) ;  /* 0xfffffff800887947 */ /* 0x000fea000383ffff */
.L_x_568:
[----:B0-----:R0:W1:Y:S02]  /*14700*/  SYNCS.PHASECHK.TRANS64.TRYWAIT P0, [R7+URZ], R0 ;  /* 0x00000000070075a7 */ /* 0x001064000800017f */
[----:B-1----:R-:W-:Y:S05]  /*14710*/  @!P0 NANOSLEEP.SYNCS 0x989680 ;  /* 0x009896800000895d */ /* 0x002fea0003900000 */
[----:B------:R-:W1:Y:S02]  /*14720*/  @!P0 SYNCS.PHASECHK.TRANS64 P0, [R7+URZ], R0 ;  /* 0x00000000070085a7 */ /* 0x000e64000800007f */
[----:B-1----:R-:W-:Y:S05]  /*14730*/  @!P0 BRA `(.L_x_568) ;  /* 0xfffffffc00f08947 */ /* 0x002fea000383ffff */
[----:B------:R-:W-:Y:S05]  /*14740*/  BRA `(.L_x_582) ;  /* 0xfffffff800987947 */ /* 0x000fea000383ffff */
.L_x_569:
[----:B0-----:R0:W1:Y:S02]  /*14750*/  SYNCS.PHASECHK.TRANS64.TRYWAIT P0, [R7+URZ], R0 ;  /* 0x00000000070075a7 */ /* 0x001064000800017f */
[----:B-1----:R-:W-:Y:S05]  /*14760*/  @!P0 NANOSLEEP.SYNCS 0x989680 ;  /* 0x009896800000895d */ /* 0x002fea0003900000 */
[----:B------:R-:W1:Y:S02]  /*14770*/  @!P0 SYNCS.PHASECHK.TRANS64 P0, [R7+URZ], R0 ;  /* 0x00000000070085a7 */ /* 0x000e64000800007f */
[----:B-1----:R-:W-:Y:S05]  /*14780*/  @!P0 BRA `(.L_x_569) ;  /* 0xfffffffc00f08947 */ /* 0x002fea000383ffff */
[----:B------:R-:W-:Y:S05]  /*14790*/  BRA `(.L_x_583) ;  /* 0xfffffff800a87947 */ /* 0x000fea000383ffff */
.L_x_570:
[----:B0-----:R0:W1:Y:S02]  /*147a0*/  SYNCS.PHASECHK.TRANS64.TRYWAIT P0, [R7+URZ], R0 ;  /* 0x00000000070075a7 */ /* 0x001064000800017f */
[----:B-1----:R-:W-:Y:S05]  /*147b0*/  @!P0 NANOSLEEP.SYNCS 0x989680 ;  /* 0x009896800000895d */ /* 0x002fea0003900000 */
[----:B------:R-:W1:Y:S02]  /*147c0*/  @!P0 SYNCS.PHASECHK.TRANS64 P0, [R7+URZ], R0 ;  /* 0x00000000070085a7 */ /* 0x000e64000800007f */
[----:B-1----:R-:W-:Y:S05]  /*147d0*/  @!P0 BRA `(.L_x_570) ;  /* 0xfffffffc00f08947 */ /* 0x002fea000383ffff */
[----:B------:R-:W-:Y:S05]  /*147e0*/  BRA `(.L_x_584) ;  /* 0xfffffff800b87947 */ /* 0x000fea000383ffff */
.L_x_571:
[----:B0-----:R0:W1:Y:S02]  /*147f0*/  SYNCS.PHASECHK.TRANS64.TRYWAIT P0, [R7+URZ], R0 ;  /* 0x00000000070075a7 */ /* 0x001064000800017f */
[----:B-1----:R-:W-:Y:S05]  /*14800*/  @!P0 NANOSLEEP.SYNCS 0x989680 ;  /* 0x009896800000895d */ /* 0x002fea0003900000 */
[----:B------:R-:W1:Y:S02]  /*14810*/  @!P0 SYNCS.PHASECHK.TRANS64 P0, [R7+URZ], R0 ;  /* 0x00000000070085a7 */ /* 0x000e64000800007f */
[----:B-1----:R-:W-:Y:S05]  /*14820*/  @!P0 BRA `(.L_x_571) ;  /* 0xfffffffc00f08947 */ /* 0x002fea000383ffff */
[----:B------:R-:W-:Y:S05]  /*14830*/  BRA `(.L_x_585) ;  /* 0xfffffff800c87947 */ /* 0x000fea000383ffff */
.L_x_572:
[----:B0-----:R0:W1:Y:S02]  /*14840*/  SYNCS.PHASECHK.TRANS64.TRYWAIT P0, [R7+URZ], R0 ;  /* 0x00000000070075a7 */ /* 0x001064000800017f */
[----:B-1----:R-:W-:Y:S05]  /*14850*/  @!P0 NANOSLEEP.SYNCS 0x989680 ;  /* 0x009896800000895d */ /* 0x002fea0003900000 */
[----:B------:R-:W1:Y:S02]  /*14860*/  @!P0 SYNCS.PHASECHK.TRANS64 P0, [R7+URZ], R0 ;  /* 0x00000000070085a7 */ /* 0x000e64000800007f */
[----:B-1----:R-:W-:Y:S05]  /*14870*/  @!P0 BRA `(.L_x_572) ;  /* 0xfffffffc00f08947 */ /* 0x002fea000383ffff */
[----:B------:R-:W-:Y:S05]  /*14880*/  BRA `(.L_x_586) ;  /* 0xfffffff800d87947 */ /* 0x000fea000383ffff */
.L_x_587:
[----:B------:R-:W-:-:S00]  /*14890*/  BRA `(.L_x_587) ;  /* 0xfffffffc00fc7947 */ /* 0x000fc0000383ffff */
[----:B------:R-:W-:-:S00]  /*148a0*/  NOP ;  /* 0x0000000000007918 */ /* 0x000fc00000000000 */
        /* <DEDUP_REMOVED lines=13> */
.L_x_588:


//--------------------- .nv.global.init           --------------------------
	.section	.nv.global.init,"aw",@progbits
.nv.global.init:
	.type		$str$22,@object
	.size		$str$22,($str$23 - $str$22)
$str$22:
        /*0000*/ 	.byte	0x6b, 0x5f, 0x74, 0x69, 0x6c, 0x65, 0x5f, 0x63, 0x6f, 0x75, 0x6e, 0x74, 0x20, 0x3e, 0x3d, 0x20
        /*0010*/ 	.byte	0x31, 0x00
	.type		$str$23,@object
	.size		$str$23,(__unnamed_1 - $str$23)
$str$23:
        /*0012*/ 	.byte	0x2f, 0x74, 0x6d, 0x70, 0x2f, 0x63, 0x75, 0x74, 0x6c, 0x61, 0x73, 0x73, 0x5f, 0x73, 0x77, 0x65
        /*0022*/ 	.byte	0x65, 0x70, 0x5f, 0x73, 0x72, 0x63, 0x2f, 0x69, 0x6e, 0x63, 0x6c, 0x75, 0x64, 0x65, 0x2f, 0x63
        /*0032*/ 	.byte	0x75, 0x74, 0x6c, 0x61, 0x73, 0x73, 0x2f, 0x67, 0x65, 0x6d, 0x6d, 0x2f, 0x63, 0x6f, 0x6c, 0x6c
        /*0042*/ 	.byte	0x65, 0x63, 0x74, 0x69, 0x76, 0x65, 0x2f, 0x73, 0x6d, 0x39, 0x30, 0x5f, 0x6d, 0x6d, 0x61, 0x5f
        /*0052*/ 	.byte	0x74, 0x6d, 0x61, 0x5f, 0x67, 0x6d, 0x6d, 0x61, 0x5f, 0x73, 0x73, 0x5f, 0x77, 0x61, 0x72, 0x70
        /*0062*/ 	.byte	0x73, 0x70, 0x65, 0x63, 0x69, 0x61, 0x6c, 0x69, 0x7a, 0x65, 0x64, 0x2e, 0x68, 0x70, 0x70, 0x00
	.type		__unnamed_1,@object
	.size		__unnamed_1,(.L_0 - __unnamed_1)
__unnamed_1:
        /* <DEDUP_REMOVED lines=173> */
        /*0b42*/ 	.byte	0x5d, 0x00
.L_0:


//--------------------- .nv.shared._ZN7cutlass13device_kernelINS_4gemm6kernel13GemmUniversalIN4cute5tupleIJiiiiEEENS1_10collective13CollectiveMmaINS1_34MainloopSm90TmaGmmaWarpSpecializedILi7ENS5_IJNS4_1CILi1EEESB_SB_EEENS1_35KernelTmaWarpSpecializedCooperativeEEENS5_IJNSA_ILi256EEESF_NSA_ILi64EEEEEEaNS5_IJlSB_lEEEaSI_NS4_8TiledMMAINS4_8MMA_AtomIJNS4_4SM904GMMA27MMA_64x256x32_S32S8S8_SS_TNEEEENS4_6LayoutINS5_IJNSA_ILi2EEESB_SB_EEENS5_IJSB_NSA_ILi0EEESS_EEEEENS5_IJNS4_10UnderscoreESV_SV_EEEEENS4_13SM90_TMA_LOADENS4_14ComposedLayoutINS4_7SwizzleILi2ELi4ELi3EEENS4_18smem_ptr_flag_bitsILi8EEENSP_INS5_IJNSA_ILi8EEESG_EEENS5_IJSG_SB_EEEEEEEvNS4_8identityESY_S18_vS19_EENS_8epilogue10collective6detail29Sm90TmaWarpSpecializedAdapterINS1C_15DefaultEpilogueIaSI_SI_NS1B_6thread17LinearCombinationIaLi1EiiLNS1G_9ScaleType4KindE0ELNS_15FloatRoundStyleE2EaEENS1_15EpilogueDefaultEEEEEvvEEEEvNT_6ParamsE --------------------------
	.section	.nv.shared._ZN7cutlass13device_kernelINS_4gemm6kernel13GemmUniversalIN4cute5tupleIJiiiiEEENS1_10collective13CollectiveMmaINS1_34MainloopSm90TmaGmmaWarpSpecializedILi7ENS5_IJNS4_1CILi1EEESB_SB_EEENS1_35KernelTmaWarpSpecializedCooperativeEEENS5_IJNSA_ILi256EEESF_NSA_ILi64EEEEEEaNS5_IJlSB_lEEEaSI_NS4_8TiledMMAINS4_8MMA_AtomIJNS4_4SM904GMMA27MMA_64x256x32_S32S8S8_SS_TNEEEENS4_6LayoutINS5_IJNSA_ILi2EEESB_SB_EEENS5_IJSB_NSA_ILi0EEESS_EEEEENS5_IJNS4_10UnderscoreESV_SV_EEEEENS4_13SM90_TMA_LOADENS4_14ComposedLayoutINS4_7SwizzleILi2ELi4ELi3EEENS4_18smem_ptr_flag_bitsILi8EEENSP_INS5_IJNSA_ILi8EEESG_EEENS5_IJSG_SB_EEEEEEEvNS4_8identityESY_S18_vS19_EENS_8epilogue10collective6detail29Sm90TmaWarpSpecializedAdapterINS1C_15DefaultEpilogueIaSI_SI_NS1B_6thread17LinearCombinationIaLi1EiiLNS1G_9ScaleType4KindE0ELNS_15FloatRoundStyleE2EaEENS1_15EpilogueDefaultEEEEEvvEEEEvNT_6ParamsE,"aw",@nobits
	.sectionflags	@""
	.align	16
	.zero		1024


//--------------------- .nv.shared.reserved.0     --------------------------
	.section	.nv.shared.reserved.0,"aw",@nobits
	.weak		__nv_reservedSMEM_offset_0_alias
	.size		__nv_reservedSMEM_offset_0_alias, 0, 0
	.other		__nv_reservedSMEM_offset_0_alias,@"STO_CUDA_RESERVED_SHARED STV_DEFAULT"
__nv_reservedSMEM_offset_0_alias:
	.zero		0


//--------------------- .nv.global                --------------------------
	.section	.nv.global,"aw",@nobits
.nv.global:
	.type		_ZN40_INTERNAL_e4b05f22_4_k_cu_ca9e7527_366574cute1_E,@object
	.size		_ZN40_INTERNAL_e4b05f22_4_k_cu_ca9e7527_366574cute1_E,(_ZN40_INTERNAL_e4b05f22_4_k_cu_ca9e7527_366574cuda3std3__45__cpo6cbeginE - _ZN40_INTERNAL_e4b05f22_4_k_cu_ca9e7527_366574cute1_E)
_ZN40_INTERNAL_e4b05f22_4_k_cu_ca9e7527_366574cute1_E:
	.zero		1
	.type		_ZN40_INTERNAL_e4b05f22_4_k_cu_ca9e7527_366574cuda3std3__45__cpo6cbeginE,@object
	.size		_ZN40_INTERNAL_e4b05f22_4_k_cu_ca9e7527_366574cuda3std3__45__cpo6cbeginE,(_ZN40_INTERNAL_e4b05f22_4_k_cu_ca9e7527_366574cuda3std3__48in_placeE - _ZN40_INTERNAL_e4b05f22_4_k_cu_ca9e7527_366574cuda3std3__45__cpo6cbeginE)
_ZN40_INTERNAL_e4b05f22_4_k_cu_ca9e7527_366574cuda3std3__45__cpo6cbeginE:
	.zero		1
	.type		_ZN40_INTERNAL_e4b05f22_4_k_cu_ca9e7527_366574cuda3std3__48in_placeE,@object
	.size		_ZN40_INTERNAL_e4b05f22_4_k_cu_ca9e7527_366574cuda3std3__48in_placeE,(_ZN40_INTERNAL_e4b05f22_4_k_cu_ca9e7527_366574cuda3std6ranges3__45__cpo9iter_moveE - _ZN40_INTERNAL_e4b05f22_4_k_cu_ca9e7527_366574cuda3std3__48in_placeE)
_ZN40_INTERNAL_e4b05f22_4_k_cu_ca9e7527_366574cuda3std3__48in_placeE:
	.zero		1
	.type		_ZN40_INTERNAL_e4b05f22_4_k_cu_ca9e7527_366574cuda3std6ranges3__45__cpo9iter_moveE,@object
	.size		_ZN40_INTERNAL_e4b05f22_4_k_cu_ca9e7527_366574cuda3std6ranges3__45__cpo9iter_moveE,(_ZN40_INTERNAL_e4b05f22_4_k_cu_ca9e7527_366574cuda3std3__45__cpo5beginE - _ZN40_INTERNAL_e4b05f22_4_k_cu_ca9e7527_366574cuda3std6ranges3__45__cpo9iter_moveE)
_ZN40_INTERNAL_e4b05f22_4_k_cu_ca9e7527_366574cuda3std6ranges3__45__cpo9iter_moveE:
	.zero		1
	.type		_ZN40_INTERNAL_e4b05f22_4_k_cu_ca9e7527_366574cuda3std3__45__cpo5beginE,@object
	.size		_ZN40_INTERNAL_e4b05f22_4_k_cu_ca9e7527_366574cuda3std3__45__cpo5beginE,(_ZN40_INTERNAL_e4b05f22_4_k_cu_ca9e7527_366574cuda3std3__442_GLOBAL__N__e4b05f22_4_k_cu_ca9e7527_366576ignoreE - _ZN40_INTERNAL_e4b05f22_4_k_cu_ca9e7527_366574cuda3std3__45__cpo5beginE)
_ZN40_INTERNAL_e4b05f22_4_k_cu_ca9e7527_366574cuda3std3__45__cpo5beginE:
	.zero		1
	.type		_ZN40_INTERNAL_e4b05f22_4_k_cu_ca9e7527_366574cuda3std3__442_GLOBAL__N__e4b05f22_4_k_cu_ca9e7527_366576ignoreE,@object
	.size		_ZN40_INTERNAL_e4b05f22_4_k_cu_ca9e7527_366574cuda3std3__442_GLOBAL__N__e4b05f22_4_k_cu_ca9e7527_366576ignoreE,(_ZN40_INTERNAL_e4b05f22_4_k_cu_ca9e7527_366574cute7productE - _ZN40_INTERNAL_e4b05f22_4_k_cu_ca9e7527_366574cuda3std3__442_GLOBAL__N__e4b05f22_4_k_cu_ca9e7527_366576ignoreE)
_ZN40_INTERNAL_e4b05f22_4_k_cu_ca9e7527_366574cuda3std3__442_GLOBAL__N__e4b05f22_4_k_cu_ca9e7527_366576ignoreE:
	.zero		1
	.type		_ZN40_INTERNAL_e4b05f22_4_k_cu_ca9e7527_366574cute7productE,@object
	.size		_ZN40_INTERNAL_e4b05f22_4_k_cu_ca9e7527_366574cute7productE,(_ZN40_INTERNAL_e4b05f22_4_k_cu_ca9e7527_366574cuda3std3__45__cpo3endE - _ZN40_INTERNAL_e4b05f22_4_k_cu_ca9e7527_366574cute7productE)
_ZN40_INTERNAL_e4b05f22_4_k_cu_ca9e7527_366574cute7productE:
	.zero		1
	.type		_ZN40_INTERNAL_e4b05f22_4_k_cu_ca9e7527_366574cuda3std3__45__cpo3endE,@object
	.size		_ZN40_INTERNAL_e4b05f22_4_k_cu_ca9e7527_366574cuda3std3__45__cpo3endE,(_ZN40_INTERNAL_e4b05f22_4_k_cu_ca9e7527_366574cuda3std3__419piecewise_constructE - _ZN40_INTERNAL_e4b05f22_4_k_cu_ca9e7527_366574cuda3std3__45__cpo3endE)
_ZN40_INTERNAL_e4b05f22_4_k_cu_ca9e7527_366574cuda3std3__45__cpo3endE:
	.zero		1
	.type		_ZN40_INTERNAL_e4b05f22_4_k_cu_ca9e7527_366574cuda3std3__419piecewise_constructE,@object
	.size		_ZN40_INTERNAL_e4b05f22_4_k_cu_ca9e7527_366574cuda3std3__419piecewise_constructE,(_ZN40_INTERNAL_e4b05f22_4_k_cu_ca9e7527_366574cuda3std3__45__cpo4cendE - _ZN40_INTERNAL_e4b05f22_4_k_cu_ca9e7527_366574cuda3std3__419piecewise_constructE)
_ZN40_INTERNAL_e4b05f22_4_k_cu_ca9e7527_366574cuda3std3__419piecewise_constructE:
	.zero		1
	.type		_ZN40_INTERNAL_e4b05f22_4_k_cu_ca9e7527_366574cuda3std3__45__cpo4cendE,@object
	.size		_ZN40_INTERNAL_e4b05f22_4_k_cu_ca9e7527_366574cuda3std3__45__cpo4cendE,(_ZN40_INTERNAL_e4b05f22_4_k_cu_ca9e7527_366574cuda3std6ranges3__45__cpo4swapE - _ZN40_INTERNAL_e4b05f22_4_k_cu_ca9e7527_366574cuda3std3__45__cpo4cendE)
_ZN40_INTERNAL_e4b05f22_4_k_cu_ca9e7527_366574cuda3std3__45__cpo4cendE:
	.zero		1
	.type		_ZN40_INTERNAL_e4b05f22_4_k_cu_ca9e7527_366574cuda3std6ranges3__45__cpo4swapE,@object
	.size		_ZN40_INTERNAL_e4b05f22_4_k_cu_ca9e7527_366574cuda3std6ranges3__45__cpo4swapE,(.L_8 - _ZN40_INTERNAL_e4b05f22_4_k_cu_ca9e7527_366574cuda3std6ranges3__45__cpo4swapE)
_ZN40_INTERNAL_e4b05f22_4_k_cu_ca9e7527_366574cuda3std6ranges3__45__cpo4swapE:
	.zero		1
.L_8:


//--------------------- .nv.constant0._ZN7cutlass13device_kernelINS_4gemm6kernel13GemmUniversalIN4cute5tupleIJiiiiEEENS1_10collective13CollectiveMmaINS1_34MainloopSm90TmaGmmaWarpSpecializedILi7ENS5_IJNS4_1CILi1EEESB_SB_EEENS1_35KernelTmaWarpSpecializedCooperativeEEENS5_IJNSA_ILi256EEESF_NSA_ILi64EEEEEEaNS5_IJlSB_lEEEaSI_NS4_8TiledMMAINS4_8MMA_AtomIJNS4_4SM904GMMA27MMA_64x256x32_S32S8S8_SS_TNEEEENS4_6LayoutINS5_IJNSA_ILi2EEESB_SB_EEENS5_IJSB_NSA_ILi0EEESS_EEEEENS5_IJNS4_10UnderscoreESV_SV_EEEEENS4_13SM90_TMA_LOADENS4_14ComposedLayoutINS4_7SwizzleILi2ELi4ELi3EEENS4_18smem_ptr_flag_bitsILi8EEENSP_INS5_IJNSA_ILi8EEESG_EEENS5_IJSG_SB_EEEEEEEvNS4_8identityESY_S18_vS19_EENS_8epilogue10collective6detail29Sm90TmaWarpSpecializedAdapterINS1C_15DefaultEpilogueIaSI_SI_NS1B_6thread17LinearCombinationIaLi1EiiLNS1G_9ScaleType4KindE0ELNS_15FloatRoundStyleE2EaEENS1_15EpilogueDefaultEEEEEvvEEEEvNT_6ParamsE --------------------------
	.section	.nv.constant0._ZN7cutlass13device_kernelINS_4gemm6kernel13GemmUniversalIN4cute5tupleIJiiiiEEENS1_10collective13CollectiveMmaINS1_34MainloopSm90TmaGmmaWarpSpecializedILi7ENS5_IJNS4_1CILi1EEESB_SB_EEENS1_35KernelTmaWarpSpecializedCooperativeEEENS5_IJNSA_ILi256EEESF_NSA_ILi64EEEEEEaNS5_IJlSB_lEEEaSI_NS4_8TiledMMAINS4_8MMA_AtomIJNS4_4SM904GMMA27MMA_64x256x32_S32S8S8_SS_TNEEEENS4_6LayoutINS5_IJNSA_ILi2EEESB_SB_EEENS5_IJSB_NSA_ILi0EEESS_EEEEENS5_IJNS4_10UnderscoreESV_SV_EEEEENS4_13SM90_TMA_LOADENS4_14ComposedLayoutINS4_7SwizzleILi2ELi4ELi3EEENS4_18smem_ptr_flag_bitsILi8EEENSP_INS5_IJNSA_ILi8EEESG_EEENS5_IJSG_SB_EEEEEEEvNS4_8identityESY_S18_vS19_EENS_8epilogue10collective6detail29Sm90TmaWarpSpecializedAdapterINS1C_15DefaultEpilogueIaSI_SI_NS1B_6thread17LinearCombinationIaLi1EiiLNS1G_9ScaleType4KindE0ELNS_15FloatRoundStyleE2EaEENS1_15EpilogueDefaultEEEEEvvEEEEvNT_6ParamsE,"a",@progbits
	.sectionflags	@""
	.align	4
.nv.constant0._ZN7cutlass13device_kernelINS_4gemm6kernel13GemmUniversalIN4cute5tupleIJiiiiEEENS1_10collective13CollectiveMmaINS1_34MainloopSm90TmaGmmaWarpSpecializedILi7ENS5_IJNS4_1CILi1EEESB_SB_EEENS1_35KernelTmaWarpSpecializedCooperativeEEENS5_IJNSA_ILi256EEESF_NSA_ILi64EEEEEEaNS5_IJlSB_lEEEaSI_NS4_8TiledMMAINS4_8MMA_AtomIJNS4_4SM904GMMA27MMA_64x256x32_S32S8S8_SS_TNEEEENS4_6LayoutINS5_IJNSA_ILi2EEESB_SB_EEENS5_IJSB_NSA_ILi0EEESS_EEEEENS5_IJNS4_10UnderscoreESV_SV_EEEEENS4_13SM90_TMA_LOADENS4_14ComposedLayoutINS4_7SwizzleILi2ELi4ELi3EEENS4_18smem_ptr_flag_bitsILi8EEENSP_INS5_IJNSA_ILi8EEESG_EEENS5_IJSG_SB_EEEEEEEvNS4_8identityESY_S18_vS19_EENS_8epilogue10collective6detail29Sm90TmaWarpSpecializedAdapterINS1C_15DefaultEpilogueIaSI_SI_NS1B_6thread17LinearCombinationIaLi1EiiLNS1G_9ScaleType4KindE0ELNS_15FloatRoundStyleE2EaEENS1_15EpilogueDefaultEEEEEvvEEEEvNT_6ParamsE:
	.zero		1664


//--------------------- SYMBOLS --------------------------

	.type		.nv.reservedSmem.offset0,@object
	.size		.nv.reservedSmem.offset0,0x4
	.type		__assertfail,@function
